//
// Generated by NVIDIA NVVM Compiler
//
// Compiler Build ID: CL-36424714
// Cuda compilation tools, release 13.0, V13.0.88
// Based on NVVM 20.0.0
//

.version 9.0
.target sm_100
.address_size 64

	// .globl	_Z19GroupNormKernelBF16P13__nv_bfloat16PKS_S2_S2_iiiif
// _ZZ19GroupNormKernelBF16P13__nv_bfloat16PKS_S2_S2_iiiifE5s_mem has been demoted

.visible .entry _Z19GroupNormKernelBF16P13__nv_bfloat16PKS_S2_S2_iiiif(
	.param .u64 .ptr .align 1 _Z19GroupNormKernelBF16P13__nv_bfloat16PKS_S2_S2_iiiif_param_0,
	.param .u64 .ptr .align 1 _Z19GroupNormKernelBF16P13__nv_bfloat16PKS_S2_S2_iiiif_param_1,
	.param .u64 .ptr .align 1 _Z19GroupNormKernelBF16P13__nv_bfloat16PKS_S2_S2_iiiif_param_2,
	.param .u64 .ptr .align 1 _Z19GroupNormKernelBF16P13__nv_bfloat16PKS_S2_S2_iiiif_param_3,
	.param .u32 _Z19GroupNormKernelBF16P13__nv_bfloat16PKS_S2_S2_iiiif_param_4,
	.param .u32 _Z19GroupNormKernelBF16P13__nv_bfloat16PKS_S2_S2_iiiif_param_5,
	.param .u32 _Z19GroupNormKernelBF16P13__nv_bfloat16PKS_S2_S2_iiiif_param_6,
	.param .u32 _Z19GroupNormKernelBF16P13__nv_bfloat16PKS_S2_S2_iiiif_param_7,
	.param .f32 _Z19GroupNormKernelBF16P13__nv_bfloat16PKS_S2_S2_iiiif_param_8
)
{
	.reg .pred 	%p<60>;
	.reg .b16 	%rs<234>;
	.reg .b32 	%r<402>;
	.reg .b32 	%f<670>;
	.reg .b64 	%rd<238>;
	// demoted variable
	.shared .align 4 .b8 _ZZ19GroupNormKernelBF16P13__nv_bfloat16PKS_S2_S2_iiiifE5s_mem[8];
	ld.param.u64 	%rd32, [_Z19GroupNormKernelBF16P13__nv_bfloat16PKS_S2_S2_iiiif_param_0];
	ld.param.u64 	%rd33, [_Z19GroupNormKernelBF16P13__nv_bfloat16PKS_S2_S2_iiiif_param_1];
	ld.param.u64 	%rd30, [_Z19GroupNormKernelBF16P13__nv_bfloat16PKS_S2_S2_iiiif_param_2];
	ld.param.u64 	%rd31, [_Z19GroupNormKernelBF16P13__nv_bfloat16PKS_S2_S2_iiiif_param_3];
	ld.param.u32 	%r84, [_Z19GroupNormKernelBF16P13__nv_bfloat16PKS_S2_S2_iiiif_param_5];
	ld.param.u32 	%r85, [_Z19GroupNormKernelBF16P13__nv_bfloat16PKS_S2_S2_iiiif_param_6];
	ld.param.u32 	%r86, [_Z19GroupNormKernelBF16P13__nv_bfloat16PKS_S2_S2_iiiif_param_7];
	ld.param.f32 	%f35, [_Z19GroupNormKernelBF16P13__nv_bfloat16PKS_S2_S2_iiiif_param_8];
	cvta.to.global.u64 	%rd1, %rd32;
	cvta.to.global.u64 	%rd2, %rd30;
	cvta.to.global.u64 	%rd3, %rd33;
	mov.u32 	%r87, %ctaid.y;
	div.s32 	%r88, %r84, %r86;
	mul.lo.s32 	%r1, %r88, %r85;
	mul.lo.s32 	%r2, %r88, %r87;
	mov.u32 	%r3, %tid.x;
	setp.ne.s32 	%p1, %r3, 0;
	@%p1 bra 	$L__BB0_2;
	mov.b32 	%r89, 0;
	st.shared.u32 	[_ZZ19GroupNormKernelBF16P13__nv_bfloat16PKS_S2_S2_iiiifE5s_mem], %r89;
	st.shared.u32 	[_ZZ19GroupNormKernelBF16P13__nv_bfloat16PKS_S2_S2_iiiifE5s_mem+4], %r89;
$L__BB0_2:
	bar.sync 	0;
	mov.u32 	%r90, %ctaid.x;
	cvt.u64.u32 	%rd34, %r90;
	cvt.s64.s32 	%rd35, %r84;
	cvt.s64.s32 	%rd36, %r85;
	cvt.s64.s32 	%rd37, %r2;
	mad.lo.s64 	%rd38, %rd35, %rd34, %rd37;
	mul.lo.s64 	%rd4, %rd38, %rd36;
	shl.b64 	%rd39, %rd4, 1;
	add.s64 	%rd5, %rd3, %rd39;
	mov.u32 	%r4, %ntid.x;
	and.b32  	%r5, %r1, -8;
	shl.b32 	%r6, %r3, 3;
	setp.ge.s32 	%p2, %r6, %r5;
	mov.f32 	%f668, 0f00000000;
	mov.f32 	%f669, %f668;
	@%p2 bra 	$L__BB0_8;
	shl.b32 	%r7, %r4, 3;
	add.s32 	%r91, %r6, %r7;
	max.u32 	%r92, %r5, %r91;
	setp.lt.u32 	%p3, %r91, %r5;
	selp.u32 	%r93, 1, 0, %p3;
	add.s32 	%r94, %r91, %r93;
	sub.s32 	%r95, %r92, %r94;
	div.u32 	%r96, %r95, %r7;
	add.s32 	%r8, %r96, %r93;
	and.b32  	%r97, %r8, 3;
	setp.eq.s32 	%p4, %r97, 3;
	mov.f32 	%f669, 0f00000000;
	mov.u32 	%r372, %r6;
	mov.f32 	%f668, %f669;
	@%p4 bra 	$L__BB0_6;
	mul.wide.u32 	%rd41, %r3, 16;
	add.s64 	%rd42, %rd39, %rd41;
	add.s64 	%rd234, %rd3, %rd42;
	mul.wide.u32 	%rd7, %r4, 16;
	add.s32 	%r98, %r8, 1;
	and.b32  	%r99, %r98, 3;
	neg.s32 	%r370, %r99;
	mov.f32 	%f669, 0f00000000;
	mov.u32 	%r372, %r6;
$L__BB0_5:
	.pragma "nounroll";
	ld.global.nc.v4.u32 	{%r100, %r101, %r102, %r103}, [%rd234];
	mov.b32 	{%rs1, %rs2}, %r100;
	// begin inline asm
	{ cvt.f32.bf16 %f40, %rs1;}

	// end inline asm
	add.rn.f32 	%f48, %f668, %f40;
	mul.rn.f32 	%f49, %f40, %f40;
	add.rn.f32 	%f50, %f669, %f49;
	// begin inline asm
	{ cvt.f32.bf16 %f41, %rs2;}

	// end inline asm
	add.rn.f32 	%f51, %f48, %f41;
	mul.rn.f32 	%f52, %f41, %f41;
	add.rn.f32 	%f53, %f50, %f52;
	mov.b32 	{%rs3, %rs4}, %r101;
	// begin inline asm
	{ cvt.f32.bf16 %f42, %rs3;}

	// end inline asm
	add.rn.f32 	%f54, %f51, %f42;
	mul.rn.f32 	%f55, %f42, %f42;
	add.rn.f32 	%f56, %f53, %f55;
	// begin inline asm
	{ cvt.f32.bf16 %f43, %rs4;}

	// end inline asm
	add.rn.f32 	%f57, %f54, %f43;
	mul.rn.f32 	%f58, %f43, %f43;
	add.rn.f32 	%f59, %f56, %f58;
	mov.b32 	{%rs5, %rs6}, %r102;
	// begin inline asm
	{ cvt.f32.bf16 %f44, %rs5;}

	// end inline asm
	add.rn.f32 	%f60, %f57, %f44;
	mul.rn.f32 	%f61, %f44, %f44;
	add.rn.f32 	%f62, %f59, %f61;
	// begin inline asm
	{ cvt.f32.bf16 %f45, %rs6;}

	// end inline asm
	add.rn.f32 	%f63, %f60, %f45;
	mul.rn.f32 	%f64, %f45, %f45;
	add.rn.f32 	%f65, %f62, %f64;
	mov.b32 	{%rs7, %rs8}, %r103;
	// begin inline asm
	{ cvt.f32.bf16 %f46, %rs7;}

	// end inline asm
	add.rn.f32 	%f66, %f63, %f46;
	mul.rn.f32 	%f67, %f46, %f46;
	add.rn.f32 	%f68, %f65, %f67;
	// begin inline asm
	{ cvt.f32.bf16 %f47, %rs8;}

	// end inline asm
	add.rn.f32 	%f668, %f66, %f47;
	mul.rn.f32 	%f69, %f47, %f47;
	add.rn.f32 	%f669, %f68, %f69;
	add.s32 	%r372, %r372, %r7;
	add.s64 	%rd234, %rd234, %rd7;
	add.s32 	%r370, %r370, 1;
	setp.ne.s32 	%p5, %r370, 0;
	@%p5 bra 	$L__BB0_5;
$L__BB0_6:
	setp.lt.u32 	%p6, %r8, 3;
	@%p6 bra 	$L__BB0_8;
$L__BB0_7:
	shl.b32 	%r104, %r372, 1;
	cvt.u64.u32 	%rd43, %r104;
	add.s64 	%rd44, %rd5, %rd43;
	ld.global.nc.v4.u32 	{%r105, %r106, %r107, %r108}, [%rd44];
	mov.b32 	{%rs9, %rs10}, %r105;
	// begin inline asm
	{ cvt.f32.bf16 %f70, %rs9;}

	// end inline asm
	add.rn.f32 	%f102, %f668, %f70;
	mul.rn.f32 	%f103, %f70, %f70;
	add.rn.f32 	%f104, %f669, %f103;
	// begin inline asm
	{ cvt.f32.bf16 %f71, %rs10;}

	// end inline asm
	add.rn.f32 	%f105, %f102, %f71;
	mul.rn.f32 	%f106, %f71, %f71;
	add.rn.f32 	%f107, %f104, %f106;
	mov.b32 	{%rs11, %rs12}, %r106;
	// begin inline asm
	{ cvt.f32.bf16 %f72, %rs11;}

	// end inline asm
	add.rn.f32 	%f108, %f105, %f72;
	mul.rn.f32 	%f109, %f72, %f72;
	add.rn.f32 	%f110, %f107, %f109;
	// begin inline asm
	{ cvt.f32.bf16 %f73, %rs12;}

	// end inline asm
	add.rn.f32 	%f111, %f108, %f73;
	mul.rn.f32 	%f112, %f73, %f73;
	add.rn.f32 	%f113, %f110, %f112;
	mov.b32 	{%rs13, %rs14}, %r107;
	// begin inline asm
	{ cvt.f32.bf16 %f74, %rs13;}

	// end inline asm
	add.rn.f32 	%f114, %f111, %f74;
	mul.rn.f32 	%f115, %f74, %f74;
	add.rn.f32 	%f116, %f113, %f115;
	// begin inline asm
	{ cvt.f32.bf16 %f75, %rs14;}

	// end inline asm
	add.rn.f32 	%f117, %f114, %f75;
	mul.rn.f32 	%f118, %f75, %f75;
	add.rn.f32 	%f119, %f116, %f118;
	mov.b32 	{%rs15, %rs16}, %r108;
	// begin inline asm
	{ cvt.f32.bf16 %f76, %rs15;}

	// end inline asm
	add.rn.f32 	%f120, %f117, %f76;
	mul.rn.f32 	%f121, %f76, %f76;
	add.rn.f32 	%f122, %f119, %f121;
	// begin inline asm
	{ cvt.f32.bf16 %f77, %rs16;}

	// end inline asm
	add.rn.f32 	%f123, %f120, %f77;
	mul.rn.f32 	%f124, %f77, %f77;
	add.rn.f32 	%f125, %f122, %f124;
	add.s32 	%r109, %r372, %r7;
	shl.b32 	%r110, %r109, 1;
	cvt.u64.u32 	%rd45, %r110;
	add.s64 	%rd46, %rd5, %rd45;
	ld.global.nc.v4.u32 	{%r111, %r112, %r113, %r114}, [%rd46];
	mov.b32 	{%rs17, %rs18}, %r111;
	// begin inline asm
	{ cvt.f32.bf16 %f78, %rs17;}

	// end inline asm
	add.rn.f32 	%f126, %f123, %f78;
	mul.rn.f32 	%f127, %f78, %f78;
	add.rn.f32 	%f128, %f125, %f127;
	// begin inline asm
	{ cvt.f32.bf16 %f79, %rs18;}

	// end inline asm
	add.rn.f32 	%f129, %f126, %f79;
	mul.rn.f32 	%f130, %f79, %f79;
	add.rn.f32 	%f131, %f128, %f130;
	mov.b32 	{%rs19, %rs20}, %r112;
	// begin inline asm
	{ cvt.f32.bf16 %f80, %rs19;}

	// end inline asm
	add.rn.f32 	%f132, %f129, %f80;
	mul.rn.f32 	%f133, %f80, %f80;
	add.rn.f32 	%f134, %f131, %f133;
	// begin inline asm
	{ cvt.f32.bf16 %f81, %rs20;}

	// end inline asm
	add.rn.f32 	%f135, %f132, %f81;
	mul.rn.f32 	%f136, %f81, %f81;
	add.rn.f32 	%f137, %f134, %f136;
	mov.b32 	{%rs21, %rs22}, %r113;
	// begin inline asm
	{ cvt.f32.bf16 %f82, %rs21;}

	// end inline asm
	add.rn.f32 	%f138, %f135, %f82;
	mul.rn.f32 	%f139, %f82, %f82;
	add.rn.f32 	%f140, %f137, %f139;
	// begin inline asm
	{ cvt.f32.bf16 %f83, %rs22;}

	// end inline asm
	add.rn.f32 	%f141, %f138, %f83;
	mul.rn.f32 	%f142, %f83, %f83;
	add.rn.f32 	%f143, %f140, %f142;
	mov.b32 	{%rs23, %rs24}, %r114;
	// begin inline asm
	{ cvt.f32.bf16 %f84, %rs23;}

	// end inline asm
	add.rn.f32 	%f144, %f141, %f84;
	mul.rn.f32 	%f145, %f84, %f84;
	add.rn.f32 	%f146, %f143, %f145;
	// begin inline asm
	{ cvt.f32.bf16 %f85, %rs24;}

	// end inline asm
	add.rn.f32 	%f147, %f144, %f85;
	mul.rn.f32 	%f148, %f85, %f85;
	add.rn.f32 	%f149, %f146, %f148;
	add.s32 	%r115, %r109, %r7;
	shl.b32 	%r116, %r115, 1;
	cvt.u64.u32 	%rd47, %r116;
	add.s64 	%rd48, %rd5, %rd47;
	ld.global.nc.v4.u32 	{%r117, %r118, %r119, %r120}, [%rd48];
	mov.b32 	{%rs25, %rs26}, %r117;
	// begin inline asm
	{ cvt.f32.bf16 %f86, %rs25;}

	// end inline asm
	add.rn.f32 	%f150, %f147, %f86;
	mul.rn.f32 	%f151, %f86, %f86;
	add.rn.f32 	%f152, %f149, %f151;
	// begin inline asm
	{ cvt.f32.bf16 %f87, %rs26;}

	// end inline asm
	add.rn.f32 	%f153, %f150, %f87;
	mul.rn.f32 	%f154, %f87, %f87;
	add.rn.f32 	%f155, %f152, %f154;
	mov.b32 	{%rs27, %rs28}, %r118;
	// begin inline asm
	{ cvt.f32.bf16 %f88, %rs27;}

	// end inline asm
	add.rn.f32 	%f156, %f153, %f88;
	mul.rn.f32 	%f157, %f88, %f88;
	add.rn.f32 	%f158, %f155, %f157;
	// begin inline asm
	{ cvt.f32.bf16 %f89, %rs28;}

	// end inline asm
	add.rn.f32 	%f159, %f156, %f89;
	mul.rn.f32 	%f160, %f89, %f89;
	add.rn.f32 	%f161, %f158, %f160;
	mov.b32 	{%rs29, %rs30}, %r119;
	// begin inline asm
	{ cvt.f32.bf16 %f90, %rs29;}

	// end inline asm
	add.rn.f32 	%f162, %f159, %f90;
	mul.rn.f32 	%f163, %f90, %f90;
	add.rn.f32 	%f164, %f161, %f163;
	// begin inline asm
	{ cvt.f32.bf16 %f91, %rs30;}

	// end inline asm
	add.rn.f32 	%f165, %f162, %f91;
	mul.rn.f32 	%f166, %f91, %f91;
	add.rn.f32 	%f167, %f164, %f166;
	mov.b32 	{%rs31, %rs32}, %r120;
	// begin inline asm
	{ cvt.f32.bf16 %f92, %rs31;}

	// end inline asm
	add.rn.f32 	%f168, %f165, %f92;
	mul.rn.f32 	%f169, %f92, %f92;
	add.rn.f32 	%f170, %f167, %f169;
	// begin inline asm
	{ cvt.f32.bf16 %f93, %rs32;}

	// end inline asm
	add.rn.f32 	%f171, %f168, %f93;
	mul.rn.f32 	%f172, %f93, %f93;
	add.rn.f32 	%f173, %f170, %f172;
	add.s32 	%r121, %r115, %r7;
	shl.b32 	%r122, %r121, 1;
	cvt.u64.u32 	%rd49, %r122;
	add.s64 	%rd50, %rd5, %rd49;
	ld.global.nc.v4.u32 	{%r123, %r124, %r125, %r126}, [%rd50];
	mov.b32 	{%rs33, %rs34}, %r123;
	// begin inline asm
	{ cvt.f32.bf16 %f94, %rs33;}

	// end inline asm
	add.rn.f32 	%f174, %f171, %f94;
	mul.rn.f32 	%f175, %f94, %f94;
	add.rn.f32 	%f176, %f173, %f175;
	// begin inline asm
	{ cvt.f32.bf16 %f95, %rs34;}

	// end inline asm
	add.rn.f32 	%f177, %f174, %f95;
	mul.rn.f32 	%f178, %f95, %f95;
	add.rn.f32 	%f179, %f176, %f178;
	mov.b32 	{%rs35, %rs36}, %r124;
	// begin inline asm
	{ cvt.f32.bf16 %f96, %rs35;}

	// end inline asm
	add.rn.f32 	%f180, %f177, %f96;
	mul.rn.f32 	%f181, %f96, %f96;
	add.rn.f32 	%f182, %f179, %f181;
	// begin inline asm
	{ cvt.f32.bf16 %f97, %rs36;}

	// end inline asm
	add.rn.f32 	%f183, %f180, %f97;
	mul.rn.f32 	%f184, %f97, %f97;
	add.rn.f32 	%f185, %f182, %f184;
	mov.b32 	{%rs37, %rs38}, %r125;
	// begin inline asm
	{ cvt.f32.bf16 %f98, %rs37;}

	// end inline asm
	add.rn.f32 	%f186, %f183, %f98;
	mul.rn.f32 	%f187, %f98, %f98;
	add.rn.f32 	%f188, %f185, %f187;
	// begin inline asm
	{ cvt.f32.bf16 %f99, %rs38;}

	// end inline asm
	add.rn.f32 	%f189, %f186, %f99;
	mul.rn.f32 	%f190, %f99, %f99;
	add.rn.f32 	%f191, %f188, %f190;
	mov.b32 	{%rs39, %rs40}, %r126;
	// begin inline asm
	{ cvt.f32.bf16 %f100, %rs39;}

	// end inline asm
	add.rn.f32 	%f192, %f189, %f100;
	mul.rn.f32 	%f193, %f100, %f100;
	add.rn.f32 	%f194, %f191, %f193;
	// begin inline asm
	{ cvt.f32.bf16 %f101, %rs40;}

	// end inline asm
	add.rn.f32 	%f668, %f192, %f101;
	mul.rn.f32 	%f195, %f101, %f101;
	add.rn.f32 	%f669, %f194, %f195;
	add.s32 	%r372, %r121, %r7;
	setp.lt.s32 	%p7, %r372, %r5;
	@%p7 bra 	$L__BB0_7;
$L__BB0_8:
	add.s32 	%r386, %r5, %r3;
	setp.ge.s32 	%p8, %r386, %r1;
	@%p8 bra 	$L__BB0_15;
	add.s32 	%r127, %r386, %r4;
	max.s32 	%r128, %r1, %r127;
	setp.lt.s32 	%p9, %r127, %r1;
	selp.u32 	%r129, 1, 0, %p9;
	add.s32 	%r130, %r127, %r129;
	sub.s32 	%r131, %r128, %r130;
	div.u32 	%r132, %r131, %r4;
	add.s32 	%r18, %r132, %r129;
	and.b32  	%r133, %r18, 3;
	setp.eq.s32 	%p10, %r133, 3;
	mov.u32 	%r376, %r386;
	@%p10 bra 	$L__BB0_12;
	add.s32 	%r134, %r18, 1;
	and.b32  	%r135, %r134, 3;
	neg.s32 	%r374, %r135;
	mov.u32 	%r376, %r386;
$L__BB0_11:
	.pragma "nounroll";
	mul.wide.s32 	%rd52, %r376, 2;
	add.s64 	%rd53, %rd5, %rd52;
	ld.global.nc.u16 	%rs41, [%rd53];
	// begin inline asm
	{ cvt.f32.bf16 %f197, %rs41;}

	// end inline asm
	add.rn.f32 	%f668, %f668, %f197;
	mul.rn.f32 	%f198, %f197, %f197;
	add.rn.f32 	%f669, %f669, %f198;
	add.s32 	%r376, %r376, %r4;
	add.s32 	%r374, %r374, 1;
	setp.ne.s32 	%p11, %r374, 0;
	@%p11 bra 	$L__BB0_11;
$L__BB0_12:
	setp.lt.u32 	%p12, %r18, 3;
	@%p12 bra 	$L__BB0_15;
	shl.b32 	%r136, %r4, 1;
	cvt.u64.u32 	%rd56, %r136;
	shl.b32 	%r137, %r4, 2;
$L__BB0_14:
	mul.wide.s32 	%rd54, %r376, 2;
	add.s64 	%rd55, %rd5, %rd54;
	ld.global.nc.u16 	%rs42, [%rd55];
	// begin inline asm
	{ cvt.f32.bf16 %f199, %rs42;}

	// end inline asm
	add.rn.f32 	%f203, %f668, %f199;
	mul.rn.f32 	%f204, %f199, %f199;
	add.rn.f32 	%f205, %f669, %f204;
	add.s64 	%rd57, %rd55, %rd56;
	ld.global.nc.u16 	%rs43, [%rd57];
	// begin inline asm
	{ cvt.f32.bf16 %f200, %rs43;}

	// end inline asm
	add.rn.f32 	%f206, %f203, %f200;
	mul.rn.f32 	%f207, %f200, %f200;
	add.rn.f32 	%f208, %f205, %f207;
	add.s64 	%rd58, %rd57, %rd56;
	ld.global.nc.u16 	%rs44, [%rd58];
	// begin inline asm
	{ cvt.f32.bf16 %f201, %rs44;}

	// end inline asm
	add.rn.f32 	%f209, %f206, %f201;
	mul.rn.f32 	%f210, %f201, %f201;
	add.rn.f32 	%f211, %f208, %f210;
	add.s64 	%rd59, %rd58, %rd56;
	ld.global.nc.u16 	%rs45, [%rd59];
	// begin inline asm
	{ cvt.f32.bf16 %f202, %rs45;}

	// end inline asm
	add.rn.f32 	%f668, %f209, %f202;
	mul.rn.f32 	%f212, %f202, %f202;
	add.rn.f32 	%f669, %f211, %f212;
	add.s32 	%r376, %r137, %r376;
	setp.lt.s32 	%p13, %r376, %r1;
	@%p13 bra 	$L__BB0_14;
$L__BB0_15:
	mov.b32 	%r138, %f668;
	shfl.sync.down.b32	%r139|%p14, %r138, 16, 31, -1;
	mov.b32 	%f213, %r139;
	add.rn.f32 	%f214, %f668, %f213;
	mov.b32 	%r140, %f669;
	shfl.sync.down.b32	%r141|%p15, %r140, 16, 31, -1;
	mov.b32 	%f215, %r141;
	add.rn.f32 	%f216, %f669, %f215;
	mov.b32 	%r142, %f214;
	shfl.sync.down.b32	%r143|%p16, %r142, 8, 31, -1;
	mov.b32 	%f217, %r143;
	add.rn.f32 	%f218, %f214, %f217;
	mov.b32 	%r144, %f216;
	shfl.sync.down.b32	%r145|%p17, %r144, 8, 31, -1;
	mov.b32 	%f219, %r145;
	add.rn.f32 	%f220, %f216, %f219;
	mov.b32 	%r146, %f218;
	shfl.sync.down.b32	%r147|%p18, %r146, 4, 31, -1;
	mov.b32 	%f221, %r147;
	add.rn.f32 	%f222, %f218, %f221;
	mov.b32 	%r148, %f220;
	shfl.sync.down.b32	%r149|%p19, %r148, 4, 31, -1;
	mov.b32 	%f223, %r149;
	add.rn.f32 	%f224, %f220, %f223;
	mov.b32 	%r150, %f222;
	shfl.sync.down.b32	%r151|%p20, %r150, 2, 31, -1;
	mov.b32 	%f225, %r151;
	add.rn.f32 	%f226, %f222, %f225;
	mov.b32 	%r152, %f224;
	shfl.sync.down.b32	%r153|%p21, %r152, 2, 31, -1;
	mov.b32 	%f227, %r153;
	add.rn.f32 	%f228, %f224, %f227;
	mov.b32 	%r154, %f226;
	shfl.sync.down.b32	%r155|%p22, %r154, 1, 31, -1;
	mov.b32 	%f229, %r155;
	add.rn.f32 	%f29, %f226, %f229;
	mov.b32 	%r156, %f228;
	shfl.sync.down.b32	%r157|%p23, %r156, 1, 31, -1;
	mov.b32 	%f230, %r157;
	add.rn.f32 	%f30, %f228, %f230;
	and.b32  	%r158, %r3, 31;
	setp.ne.s32 	%p24, %r158, 0;
	@%p24 bra 	$L__BB0_17;
	atom.shared.add.f32 	%f231, [_ZZ19GroupNormKernelBF16P13__nv_bfloat16PKS_S2_S2_iiiifE5s_mem], %f29;
	atom.shared.add.f32 	%f232, [_ZZ19GroupNormKernelBF16P13__nv_bfloat16PKS_S2_S2_iiiifE5s_mem+4], %f30;
$L__BB0_17:
	setp.ge.s32 	%p25, %r6, %r5;
	bar.sync 	0;
	cvt.rn.f32.s32 	%f233, %r1;
	mov.f32 	%f234, 0f3F800000;
	div.approx.f32 	%f235, %f234, %f233;
	ld.shared.f32 	%f236, [_ZZ19GroupNormKernelBF16P13__nv_bfloat16PKS_S2_S2_iiiifE5s_mem];
	mul.rn.f32 	%f31, %f236, %f235;
	ld.shared.f32 	%f237, [_ZZ19GroupNormKernelBF16P13__nv_bfloat16PKS_S2_S2_iiiifE5s_mem+4];
	mul.rn.f32 	%f238, %f237, %f235;
	mul.rn.f32 	%f239, %f31, %f31;
	neg.f32 	%f240, %f239;
	add.rn.f32 	%f241, %f238, %f240;
	max.f32 	%f242, %f241, 0f00000000;
	add.rn.f32 	%f243, %f242, %f35;
	rsqrt.approx.f32 	%f32, %f243;
	add.s64 	%rd11, %rd1, %rd39;
	@%p25 bra 	$L__BB0_31;
	neg.f32 	%f33, %f31;
	setp.ne.s64 	%p26, %rd30, 0;
	shl.b32 	%r27, %r4, 3;
	@%p26 bra 	$L__BB0_26;
	setp.eq.s64 	%p30, %rd31, 0;
	@%p30 bra 	$L__BB0_22;
	add.s32 	%r380, %r6, 3;
	mul.wide.u32 	%rd113, %r3, 16;
	add.s64 	%rd235, %rd39, %rd113;
	mul.wide.u32 	%rd133, %r4, 16;
$L__BB0_21:
	add.s32 	%r223, %r380, -3;
	add.s64 	%rd114, %rd3, %rd235;
	ld.global.nc.v4.u32 	{%r224, %r225, %r226, %r227}, [%rd114];
	div.s32 	%r228, %r223, %r85;
	add.s32 	%r229, %r228, %r2;
	mov.b32 	{%rs102, %rs105}, %r224;
	// begin inline asm
	{ cvt.f32.bf16 %f349, %rs102;}

	// end inline asm
	add.rn.f32 	%f373, %f349, %f33;
	mul.rn.f32 	%f374, %f373, %f32;
	cvta.to.global.u64 	%rd115, %rd31;
	mul.wide.s32 	%rd116, %r229, 2;
	add.s64 	%rd117, %rd115, %rd116;
	ld.global.nc.u16 	%rs103, [%rd117];
	// begin inline asm
	{ cvt.f32.bf16 %f350, %rs103;}

	// end inline asm
	mov.f32 	%f375, 0f3F800000;
	mul.rn.f32 	%f376, %f374, %f375;
	add.rn.f32 	%f351, %f376, %f350;
	// begin inline asm
	{  cvt.rn.bf16.f32 %rs104, %f351;}

	// end inline asm
	add.s32 	%r230, %r380, -2;
	div.s32 	%r231, %r230, %r85;
	add.s32 	%r232, %r231, %r2;
	// begin inline asm
	{ cvt.f32.bf16 %f352, %rs105;}

	// end inline asm
	add.rn.f32 	%f377, %f352, %f33;
	mul.rn.f32 	%f378, %f377, %f32;
	mul.wide.s32 	%rd118, %r232, 2;
	add.s64 	%rd119, %rd115, %rd118;
	ld.global.nc.u16 	%rs106, [%rd119];
	// begin inline asm
	{ cvt.f32.bf16 %f353, %rs106;}

	// end inline asm
	mul.rn.f32 	%f379, %f378, %f375;
	add.rn.f32 	%f354, %f379, %f353;
	// begin inline asm
	{  cvt.rn.bf16.f32 %rs107, %f354;}

	// end inline asm
	add.s32 	%r233, %r380, -1;
	div.s32 	%r234, %r233, %r85;
	add.s32 	%r235, %r234, %r2;
	mov.b32 	{%rs108, %rs111}, %r225;
	// begin inline asm
	{ cvt.f32.bf16 %f355, %rs108;}

	// end inline asm
	add.rn.f32 	%f380, %f355, %f33;
	mul.rn.f32 	%f381, %f380, %f32;
	mul.wide.s32 	%rd120, %r235, 2;
	add.s64 	%rd121, %rd115, %rd120;
	ld.global.nc.u16 	%rs109, [%rd121];
	// begin inline asm
	{ cvt.f32.bf16 %f356, %rs109;}

	// end inline asm
	mul.rn.f32 	%f382, %f381, %f375;
	add.rn.f32 	%f357, %f382, %f356;
	// begin inline asm
	{  cvt.rn.bf16.f32 %rs110, %f357;}

	// end inline asm
	add.s32 	%r236, %r380, 4;
	div.s32 	%r237, %r380, %r85;
	add.s32 	%r238, %r237, %r2;
	// begin inline asm
	{ cvt.f32.bf16 %f358, %rs111;}

	// end inline asm
	add.rn.f32 	%f383, %f358, %f33;
	mul.rn.f32 	%f384, %f383, %f32;
	mul.wide.s32 	%rd122, %r238, 2;
	add.s64 	%rd123, %rd115, %rd122;
	ld.global.nc.u16 	%rs112, [%rd123];
	// begin inline asm
	{ cvt.f32.bf16 %f359, %rs112;}

	// end inline asm
	mul.rn.f32 	%f385, %f384, %f375;
	add.rn.f32 	%f360, %f385, %f359;
	// begin inline asm
	{  cvt.rn.bf16.f32 %rs113, %f360;}

	// end inline asm
	add.s32 	%r239, %r380, 1;
	div.s32 	%r240, %r239, %r85;
	add.s32 	%r241, %r240, %r2;
	mov.b32 	{%rs114, %rs117}, %r226;
	// begin inline asm
	{ cvt.f32.bf16 %f361, %rs114;}

	// end inline asm
	add.rn.f32 	%f386, %f361, %f33;
	mul.rn.f32 	%f387, %f386, %f32;
	mul.wide.s32 	%rd124, %r241, 2;
	add.s64 	%rd125, %rd115, %rd124;
	ld.global.nc.u16 	%rs115, [%rd125];
	// begin inline asm
	{ cvt.f32.bf16 %f362, %rs115;}

	// end inline asm
	mul.rn.f32 	%f388, %f387, %f375;
	add.rn.f32 	%f363, %f388, %f362;
	// begin inline asm
	{  cvt.rn.bf16.f32 %rs116, %f363;}

	// end inline asm
	add.s32 	%r242, %r380, 2;
	div.s32 	%r243, %r242, %r85;
	add.s32 	%r244, %r243, %r2;
	// begin inline asm
	{ cvt.f32.bf16 %f364, %rs117;}

	// end inline asm
	add.rn.f32 	%f389, %f364, %f33;
	mul.rn.f32 	%f390, %f389, %f32;
	mul.wide.s32 	%rd126, %r244, 2;
	add.s64 	%rd127, %rd115, %rd126;
	ld.global.nc.u16 	%rs118, [%rd127];
	// begin inline asm
	{ cvt.f32.bf16 %f365, %rs118;}

	// end inline asm
	mul.rn.f32 	%f391, %f390, %f375;
	add.rn.f32 	%f366, %f391, %f365;
	// begin inline asm
	{  cvt.rn.bf16.f32 %rs119, %f366;}

	// end inline asm
	add.s32 	%r245, %r380, 3;
	div.s32 	%r246, %r245, %r85;
	add.s32 	%r247, %r246, %r2;
	mov.b32 	{%rs120, %rs123}, %r227;
	// begin inline asm
	{ cvt.f32.bf16 %f367, %rs120;}

	// end inline asm
	add.rn.f32 	%f392, %f367, %f33;
	mul.rn.f32 	%f393, %f392, %f32;
	mul.wide.s32 	%rd128, %r247, 2;
	add.s64 	%rd129, %rd115, %rd128;
	ld.global.nc.u16 	%rs121, [%rd129];
	// begin inline asm
	{ cvt.f32.bf16 %f368, %rs121;}

	// end inline asm
	mul.rn.f32 	%f394, %f393, %f375;
	add.rn.f32 	%f369, %f394, %f368;
	// begin inline asm
	{  cvt.rn.bf16.f32 %rs122, %f369;}

	// end inline asm
	div.s32 	%r248, %r236, %r85;
	add.s32 	%r249, %r248, %r2;
	// begin inline asm
	{ cvt.f32.bf16 %f370, %rs123;}

	// end inline asm
	add.rn.f32 	%f395, %f370, %f33;
	mul.rn.f32 	%f396, %f395, %f32;
	mul.wide.s32 	%rd130, %r249, 2;
	add.s64 	%rd131, %rd115, %rd130;
	ld.global.nc.u16 	%rs124, [%rd131];
	// begin inline asm
	{ cvt.f32.bf16 %f371, %rs124;}

	// end inline asm
	mul.rn.f32 	%f397, %f396, %f375;
	add.rn.f32 	%f372, %f397, %f371;
	// begin inline asm
	{  cvt.rn.bf16.f32 %rs125, %f372;}

	// end inline asm
	add.s64 	%rd132, %rd1, %rd235;
	mov.b32 	%r250, {%rs122, %rs125};
	mov.b32 	%r251, {%rs116, %rs119};
	mov.b32 	%r252, {%rs110, %rs113};
	mov.b32 	%r253, {%rs104, %rs107};
	st.global.v4.u32 	[%rd132], {%r253, %r252, %r251, %r250};
	add.s32 	%r6, %r6, %r27;
	add.s32 	%r380, %r380, %r27;
	add.s64 	%rd235, %rd235, %rd133;
	setp.lt.s32 	%p31, %r6, %r5;
	@%p31 bra 	$L__BB0_21;
	bra.uni 	$L__BB0_31;
$L__BB0_22:
	add.s32 	%r29, %r6, %r27;
	max.u32 	%r255, %r5, %r29;
	setp.lt.u32 	%p32, %r29, %r5;
	selp.u32 	%r256, 1, 0, %p32;
	add.s32 	%r257, %r29, %r256;
	sub.s32 	%r258, %r255, %r257;
	div.u32 	%r259, %r258, %r27;
	add.s32 	%r30, %r259, %r256;
	and.b32  	%r260, %r30, 1;
	setp.eq.b32 	%p33, %r260, 1;
	@%p33 bra 	$L__BB0_24;
	shl.b32 	%r261, %r3, 4;
	cvt.u64.u32 	%rd134, %r261;
	add.s64 	%rd135, %rd5, %rd134;
	ld.global.nc.v4.u32 	{%r262, %r263, %r264, %r265}, [%rd135];
	mov.b32 	{%rs126, %rs128}, %r262;
	// begin inline asm
	{ cvt.f32.bf16 %f398, %rs126;}

	// end inline asm
	add.rn.f32 	%f414, %f398, %f33;
	mul.rn.f32 	%f415, %f414, %f32;
	mov.f32 	%f416, 0f3F800000;
	mul.rn.f32 	%f417, %f415, %f416;
	mov.f32 	%f418, 0f00000000;
	add.rn.f32 	%f399, %f417, %f418;
	// begin inline asm
	{  cvt.rn.bf16.f32 %rs127, %f399;}

	// end inline asm
	// begin inline asm
	{ cvt.f32.bf16 %f400, %rs128;}

	// end inline asm
	add.rn.f32 	%f419, %f400, %f33;
	mul.rn.f32 	%f420, %f419, %f32;
	mul.rn.f32 	%f421, %f420, %f416;
	add.rn.f32 	%f401, %f421, %f418;
	// begin inline asm
	{  cvt.rn.bf16.f32 %rs129, %f401;}

	// end inline asm
	mov.b32 	{%rs130, %rs132}, %r263;
	// begin inline asm
	{ cvt.f32.bf16 %f402, %rs130;}

	// end inline asm
	add.rn.f32 	%f422, %f402, %f33;
	mul.rn.f32 	%f423, %f422, %f32;
	mul.rn.f32 	%f424, %f423, %f416;
	add.rn.f32 	%f403, %f424, %f418;
	// begin inline asm
	{  cvt.rn.bf16.f32 %rs131, %f403;}

	// end inline asm
	// begin inline asm
	{ cvt.f32.bf16 %f404, %rs132;}

	// end inline asm
	add.rn.f32 	%f425, %f404, %f33;
	mul.rn.f32 	%f426, %f425, %f32;
	mul.rn.f32 	%f427, %f426, %f416;
	add.rn.f32 	%f405, %f427, %f418;
	// begin inline asm
	{  cvt.rn.bf16.f32 %rs133, %f405;}

	// end inline asm
	mov.b32 	{%rs134, %rs136}, %r264;
	// begin inline asm
	{ cvt.f32.bf16 %f406, %rs134;}

	// end inline asm
	add.rn.f32 	%f428, %f406, %f33;
	mul.rn.f32 	%f429, %f428, %f32;
	mul.rn.f32 	%f430, %f429, %f416;
	add.rn.f32 	%f407, %f430, %f418;
	// begin inline asm
	{  cvt.rn.bf16.f32 %rs135, %f407;}

	// end inline asm
	// begin inline asm
	{ cvt.f32.bf16 %f408, %rs136;}

	// end inline asm
	add.rn.f32 	%f431, %f408, %f33;
	mul.rn.f32 	%f432, %f431, %f32;
	mul.rn.f32 	%f433, %f432, %f416;
	add.rn.f32 	%f409, %f433, %f418;
	// begin inline asm
	{  cvt.rn.bf16.f32 %rs137, %f409;}

	// end inline asm
	mov.b32 	{%rs138, %rs140}, %r265;
	// begin inline asm
	{ cvt.f32.bf16 %f410, %rs138;}

	// end inline asm
	add.rn.f32 	%f434, %f410, %f33;
	mul.rn.f32 	%f435, %f434, %f32;
	mul.rn.f32 	%f436, %f435, %f416;
	add.rn.f32 	%f411, %f436, %f418;
	// begin inline asm
	{  cvt.rn.bf16.f32 %rs139, %f411;}

	// end inline asm
	// begin inline asm
	{ cvt.f32.bf16 %f412, %rs140;}

	// end inline asm
	add.rn.f32 	%f437, %f412, %f33;
	mul.rn.f32 	%f438, %f437, %f32;
	mul.rn.f32 	%f439, %f438, %f416;
	add.rn.f32 	%f413, %f439, %f418;
	// begin inline asm
	{  cvt.rn.bf16.f32 %rs141, %f413;}

	// end inline asm
	add.s64 	%rd136, %rd11, %rd134;
	mov.b32 	%r266, {%rs139, %rs141};
	mov.b32 	%r267, {%rs135, %rs137};
	mov.b32 	%r268, {%rs131, %rs133};
	mov.b32 	%r269, {%rs127, %rs129};
	st.global.v4.u32 	[%rd136], {%r269, %r268, %r267, %r266};
	mov.u32 	%r6, %r29;
$L__BB0_24:
	setp.eq.s32 	%p34, %r30, 0;
	@%p34 bra 	$L__BB0_31;
$L__BB0_25:
	shl.b32 	%r270, %r6, 1;
	cvt.u64.u32 	%rd137, %r270;
	add.s64 	%rd138, %rd5, %rd137;
	ld.global.nc.v4.u32 	{%r271, %r272, %r273, %r274}, [%rd138];
	mov.b32 	{%rs142, %rs144}, %r271;
	// begin inline asm
	{ cvt.f32.bf16 %f440, %rs142;}

	// end inline asm
	add.rn.f32 	%f472, %f440, %f33;
	mul.rn.f32 	%f473, %f472, %f32;
	mov.f32 	%f474, 0f3F800000;
	mul.rn.f32 	%f475, %f473, %f474;
	mov.f32 	%f476, 0f00000000;
	add.rn.f32 	%f441, %f475, %f476;
	// begin inline asm
	{  cvt.rn.bf16.f32 %rs143, %f441;}

	// end inline asm
	// begin inline asm
	{ cvt.f32.bf16 %f442, %rs144;}

	// end inline asm
	add.rn.f32 	%f477, %f442, %f33;
	mul.rn.f32 	%f478, %f477, %f32;
	mul.rn.f32 	%f479, %f478, %f474;
	add.rn.f32 	%f443, %f479, %f476;
	// begin inline asm
	{  cvt.rn.bf16.f32 %rs145, %f443;}

	// end inline asm
	mov.b32 	{%rs146, %rs148}, %r272;
	// begin inline asm
	{ cvt.f32.bf16 %f444, %rs146;}

	// end inline asm
	add.rn.f32 	%f480, %f444, %f33;
	mul.rn.f32 	%f481, %f480, %f32;
	mul.rn.f32 	%f482, %f481, %f474;
	add.rn.f32 	%f445, %f482, %f476;
	// begin inline asm
	{  cvt.rn.bf16.f32 %rs147, %f445;}

	// end inline asm
	// begin inline asm
	{ cvt.f32.bf16 %f446, %rs148;}

	// end inline asm
	add.rn.f32 	%f483, %f446, %f33;
	mul.rn.f32 	%f484, %f483, %f32;
	mul.rn.f32 	%f485, %f484, %f474;
	add.rn.f32 	%f447, %f485, %f476;
	// begin inline asm
	{  cvt.rn.bf16.f32 %rs149, %f447;}

	// end inline asm
	mov.b32 	{%rs150, %rs152}, %r273;
	// begin inline asm
	{ cvt.f32.bf16 %f448, %rs150;}

	// end inline asm
	add.rn.f32 	%f486, %f448, %f33;
	mul.rn.f32 	%f487, %f486, %f32;
	mul.rn.f32 	%f488, %f487, %f474;
	add.rn.f32 	%f449, %f488, %f476;
	// begin inline asm
	{  cvt.rn.bf16.f32 %rs151, %f449;}

	// end inline asm
	// begin inline asm
	{ cvt.f32.bf16 %f450, %rs152;}

	// end inline asm
	add.rn.f32 	%f489, %f450, %f33;
	mul.rn.f32 	%f490, %f489, %f32;
	mul.rn.f32 	%f491, %f490, %f474;
	add.rn.f32 	%f451, %f491, %f476;
	// begin inline asm
	{  cvt.rn.bf16.f32 %rs153, %f451;}

	// end inline asm
	mov.b32 	{%rs154, %rs156}, %r274;
	// begin inline asm
	{ cvt.f32.bf16 %f452, %rs154;}

	// end inline asm
	add.rn.f32 	%f492, %f452, %f33;
	mul.rn.f32 	%f493, %f492, %f32;
	mul.rn.f32 	%f494, %f493, %f474;
	add.rn.f32 	%f453, %f494, %f476;
	// begin inline asm
	{  cvt.rn.bf16.f32 %rs155, %f453;}

	// end inline asm
	// begin inline asm
	{ cvt.f32.bf16 %f454, %rs156;}

	// end inline asm
	add.rn.f32 	%f495, %f454, %f33;
	mul.rn.f32 	%f496, %f495, %f32;
	mul.rn.f32 	%f497, %f496, %f474;
	add.rn.f32 	%f455, %f497, %f476;
	// begin inline asm
	{  cvt.rn.bf16.f32 %rs157, %f455;}

	// end inline asm
	add.s64 	%rd139, %rd11, %rd137;
	mov.b32 	%r275, {%rs155, %rs157};
	mov.b32 	%r276, {%rs151, %rs153};
	mov.b32 	%r277, {%rs147, %rs149};
	mov.b32 	%r278, {%rs143, %rs145};
	st.global.v4.u32 	[%rd139], {%r278, %r277, %r276, %r275};
	add.s32 	%r280, %r6, %r27;
	shl.b32 	%r281, %r280, 1;
	cvt.u64.u32 	%rd140, %r281;
	add.s64 	%rd141, %rd5, %rd140;
	ld.global.nc.v4.u32 	{%r282, %r283, %r284, %r285}, [%rd141];
	mov.b32 	{%rs158, %rs160}, %r282;
	// begin inline asm
	{ cvt.f32.bf16 %f456, %rs158;}

	// end inline asm
	add.rn.f32 	%f498, %f456, %f33;
	mul.rn.f32 	%f499, %f498, %f32;
	mul.rn.f32 	%f500, %f499, %f474;
	add.rn.f32 	%f457, %f500, %f476;
	// begin inline asm
	{  cvt.rn.bf16.f32 %rs159, %f457;}

	// end inline asm
	// begin inline asm
	{ cvt.f32.bf16 %f458, %rs160;}

	// end inline asm
	add.rn.f32 	%f501, %f458, %f33;
	mul.rn.f32 	%f502, %f501, %f32;
	mul.rn.f32 	%f503, %f502, %f474;
	add.rn.f32 	%f459, %f503, %f476;
	// begin inline asm
	{  cvt.rn.bf16.f32 %rs161, %f459;}

	// end inline asm
	mov.b32 	{%rs162, %rs164}, %r283;
	// begin inline asm
	{ cvt.f32.bf16 %f460, %rs162;}

	// end inline asm
	add.rn.f32 	%f504, %f460, %f33;
	mul.rn.f32 	%f505, %f504, %f32;
	mul.rn.f32 	%f506, %f505, %f474;
	add.rn.f32 	%f461, %f506, %f476;
	// begin inline asm
	{  cvt.rn.bf16.f32 %rs163, %f461;}

	// end inline asm
	// begin inline asm
	{ cvt.f32.bf16 %f462, %rs164;}

	// end inline asm
	add.rn.f32 	%f507, %f462, %f33;
	mul.rn.f32 	%f508, %f507, %f32;
	mul.rn.f32 	%f509, %f508, %f474;
	add.rn.f32 	%f463, %f509, %f476;
	// begin inline asm
	{  cvt.rn.bf16.f32 %rs165, %f463;}

	// end inline asm
	mov.b32 	{%rs166, %rs168}, %r284;
	// begin inline asm
	{ cvt.f32.bf16 %f464, %rs166;}

	// end inline asm
	add.rn.f32 	%f510, %f464, %f33;
	mul.rn.f32 	%f511, %f510, %f32;
	mul.rn.f32 	%f512, %f511, %f474;
	add.rn.f32 	%f465, %f512, %f476;
	// begin inline asm
	{  cvt.rn.bf16.f32 %rs167, %f465;}

	// end inline asm
	// begin inline asm
	{ cvt.f32.bf16 %f466, %rs168;}

	// end inline asm
	add.rn.f32 	%f513, %f466, %f33;
	mul.rn.f32 	%f514, %f513, %f32;
	mul.rn.f32 	%f515, %f514, %f474;
	add.rn.f32 	%f467, %f515, %f476;
	// begin inline asm
	{  cvt.rn.bf16.f32 %rs169, %f467;}

	// end inline asm
	mov.b32 	{%rs170, %rs172}, %r285;
	// begin inline asm
	{ cvt.f32.bf16 %f468, %rs170;}

	// end inline asm
	add.rn.f32 	%f516, %f468, %f33;
	mul.rn.f32 	%f517, %f516, %f32;
	mul.rn.f32 	%f518, %f517, %f474;
	add.rn.f32 	%f469, %f518, %f476;
	// begin inline asm
	{  cvt.rn.bf16.f32 %rs171, %f469;}

	// end inline asm
	// begin inline asm
	{ cvt.f32.bf16 %f470, %rs172;}

	// end inline asm
	add.rn.f32 	%f519, %f470, %f33;
	mul.rn.f32 	%f520, %f519, %f32;
	mul.rn.f32 	%f521, %f520, %f474;
	add.rn.f32 	%f471, %f521, %f476;
	// begin inline asm
	{  cvt.rn.bf16.f32 %rs173, %f471;}

	// end inline asm
	add.s64 	%rd142, %rd11, %rd140;
	mov.b32 	%r286, {%rs171, %rs173};
	mov.b32 	%r287, {%rs167, %rs169};
	mov.b32 	%r288, {%rs163, %rs165};
	mov.b32 	%r289, {%rs159, %rs161};
	st.global.v4.u32 	[%rd142], {%r289, %r288, %r287, %r286};
	add.s32 	%r6, %r280, %r27;
	setp.lt.s32 	%p35, %r6, %r5;
	@%p35 bra 	$L__BB0_25;
	bra.uni 	$L__BB0_31;
$L__BB0_26:
	setp.eq.s64 	%p27, %rd31, 0;
	@%p27 bra 	$L__BB0_29;
	add.s32 	%r399, %r6, 3;
	mul.wide.u32 	%rd62, %r3, 16;
	add.s64 	%rd237, %rd39, %rd62;
	mul.wide.u32 	%rd90, %r4, 16;
$L__BB0_28:
	add.s32 	%r159, %r399, -3;
	add.s64 	%rd63, %rd3, %rd237;
	ld.global.nc.v4.u32 	{%r160, %r161, %r162, %r163}, [%rd63];
	div.s32 	%r164, %r159, %r85;
	add.s32 	%r165, %r164, %r2;
	mov.b32 	{%rs46, %rs50}, %r160;
	// begin inline asm
	{ cvt.f32.bf16 %f244, %rs46;}

	// end inline asm
	add.rn.f32 	%f276, %f244, %f33;
	mul.rn.f32 	%f277, %f276, %f32;
	mul.wide.s32 	%rd64, %r165, 2;
	add.s64 	%rd65, %rd2, %rd64;
	ld.global.nc.u16 	%rs47, [%rd65];
	// begin inline asm
	{ cvt.f32.bf16 %f245, %rs47;}

	// end inline asm
	cvta.to.global.u64 	%rd66, %rd31;
	add.s64 	%rd67, %rd66, %rd64;
	ld.global.nc.u16 	%rs48, [%rd67];
	// begin inline asm
	{ cvt.f32.bf16 %f246, %rs48;}

	// end inline asm
	mul.rn.f32 	%f278, %f277, %f245;
	add.rn.f32 	%f247, %f278, %f246;
	// begin inline asm
	{  cvt.rn.bf16.f32 %rs49, %f247;}

	// end inline asm
	add.s32 	%r166, %r399, -2;
	div.s32 	%r167, %r166, %r85;
	add.s32 	%r168, %r167, %r2;
	// begin inline asm
	{ cvt.f32.bf16 %f248, %rs50;}

	// end inline asm
	add.rn.f32 	%f279, %f248, %f33;
	mul.rn.f32 	%f280, %f279, %f32;
	mul.wide.s32 	%rd68, %r168, 2;
	add.s64 	%rd69, %rd2, %rd68;
	ld.global.nc.u16 	%rs51, [%rd69];
	// begin inline asm
	{ cvt.f32.bf16 %f249, %rs51;}

	// end inline asm
	add.s64 	%rd70, %rd66, %rd68;
	ld.global.nc.u16 	%rs52, [%rd70];
	// begin inline asm
	{ cvt.f32.bf16 %f250, %rs52;}

	// end inline asm
	mul.rn.f32 	%f281, %f280, %f249;
	add.rn.f32 	%f251, %f281, %f250;
	// begin inline asm
	{  cvt.rn.bf16.f32 %rs53, %f251;}

	// end inline asm
	add.s32 	%r169, %r399, -1;
	div.s32 	%r170, %r169, %r85;
	add.s32 	%r171, %r170, %r2;
	mov.b32 	{%rs54, %rs58}, %r161;
	// begin inline asm
	{ cvt.f32.bf16 %f252, %rs54;}

	// end inline asm
	add.rn.f32 	%f282, %f252, %f33;
	mul.rn.f32 	%f283, %f282, %f32;
	mul.wide.s32 	%rd71, %r171, 2;
	add.s64 	%rd72, %rd2, %rd71;
	ld.global.nc.u16 	%rs55, [%rd72];
	// begin inline asm
	{ cvt.f32.bf16 %f253, %rs55;}

	// end inline asm
	add.s64 	%rd73, %rd66, %rd71;
	ld.global.nc.u16 	%rs56, [%rd73];
	// begin inline asm
	{ cvt.f32.bf16 %f254, %rs56;}

	// end inline asm
	mul.rn.f32 	%f284, %f283, %f253;
	add.rn.f32 	%f255, %f284, %f254;
	// begin inline asm
	{  cvt.rn.bf16.f32 %rs57, %f255;}

	// end inline asm
	add.s32 	%r172, %r399, 4;
	div.s32 	%r173, %r399, %r85;
	add.s32 	%r174, %r173, %r2;
	// begin inline asm
	{ cvt.f32.bf16 %f256, %rs58;}

	// end inline asm
	add.rn.f32 	%f285, %f256, %f33;
	mul.rn.f32 	%f286, %f285, %f32;
	mul.wide.s32 	%rd74, %r174, 2;
	add.s64 	%rd75, %rd2, %rd74;
	ld.global.nc.u16 	%rs59, [%rd75];
	// begin inline asm
	{ cvt.f32.bf16 %f257, %rs59;}

	// end inline asm
	add.s64 	%rd76, %rd66, %rd74;
	ld.global.nc.u16 	%rs60, [%rd76];
	// begin inline asm
	{ cvt.f32.bf16 %f258, %rs60;}

	// end inline asm
	mul.rn.f32 	%f287, %f286, %f257;
	add.rn.f32 	%f259, %f287, %f258;
	// begin inline asm
	{  cvt.rn.bf16.f32 %rs61, %f259;}

	// end inline asm
	add.s32 	%r175, %r399, 1;
	div.s32 	%r176, %r175, %r85;
	add.s32 	%r177, %r176, %r2;
	mov.b32 	{%rs62, %rs66}, %r162;
	// begin inline asm
	{ cvt.f32.bf16 %f260, %rs62;}

	// end inline asm
	add.rn.f32 	%f288, %f260, %f33;
	mul.rn.f32 	%f289, %f288, %f32;
	mul.wide.s32 	%rd77, %r177, 2;
	add.s64 	%rd78, %rd2, %rd77;
	ld.global.nc.u16 	%rs63, [%rd78];
	// begin inline asm
	{ cvt.f32.bf16 %f261, %rs63;}

	// end inline asm
	add.s64 	%rd79, %rd66, %rd77;
	ld.global.nc.u16 	%rs64, [%rd79];
	// begin inline asm
	{ cvt.f32.bf16 %f262, %rs64;}

	// end inline asm
	mul.rn.f32 	%f290, %f289, %f261;
	add.rn.f32 	%f263, %f290, %f262;
	// begin inline asm
	{  cvt.rn.bf16.f32 %rs65, %f263;}

	// end inline asm
	add.s32 	%r178, %r399, 2;
	div.s32 	%r179, %r178, %r85;
	add.s32 	%r180, %r179, %r2;
	// begin inline asm
	{ cvt.f32.bf16 %f264, %rs66;}

	// end inline asm
	add.rn.f32 	%f291, %f264, %f33;
	mul.rn.f32 	%f292, %f291, %f32;
	mul.wide.s32 	%rd80, %r180, 2;
	add.s64 	%rd81, %rd2, %rd80;
	ld.global.nc.u16 	%rs67, [%rd81];
	// begin inline asm
	{ cvt.f32.bf16 %f265, %rs67;}

	// end inline asm
	add.s64 	%rd82, %rd66, %rd80;
	ld.global.nc.u16 	%rs68, [%rd82];
	// begin inline asm
	{ cvt.f32.bf16 %f266, %rs68;}

	// end inline asm
	mul.rn.f32 	%f293, %f292, %f265;
	add.rn.f32 	%f267, %f293, %f266;
	// begin inline asm
	{  cvt.rn.bf16.f32 %rs69, %f267;}

	// end inline asm
	add.s32 	%r181, %r399, 3;
	div.s32 	%r182, %r181, %r85;
	add.s32 	%r183, %r182, %r2;
	mov.b32 	{%rs70, %rs74}, %r163;
	// begin inline asm
	{ cvt.f32.bf16 %f268, %rs70;}

	// end inline asm
	add.rn.f32 	%f294, %f268, %f33;
	mul.rn.f32 	%f295, %f294, %f32;
	mul.wide.s32 	%rd83, %r183, 2;
	add.s64 	%rd84, %rd2, %rd83;
	ld.global.nc.u16 	%rs71, [%rd84];
	// begin inline asm
	{ cvt.f32.bf16 %f269, %rs71;}

	// end inline asm
	add.s64 	%rd85, %rd66, %rd83;
	ld.global.nc.u16 	%rs72, [%rd85];
	// begin inline asm
	{ cvt.f32.bf16 %f270, %rs72;}

	// end inline asm
	mul.rn.f32 	%f296, %f295, %f269;
	add.rn.f32 	%f271, %f296, %f270;
	// begin inline asm
	{  cvt.rn.bf16.f32 %rs73, %f271;}

	// end inline asm
	div.s32 	%r184, %r172, %r85;
	add.s32 	%r185, %r184, %r2;
	// begin inline asm
	{ cvt.f32.bf16 %f272, %rs74;}

	// end inline asm
	add.rn.f32 	%f297, %f272, %f33;
	mul.rn.f32 	%f298, %f297, %f32;
	mul.wide.s32 	%rd86, %r185, 2;
	add.s64 	%rd87, %rd2, %rd86;
	ld.global.nc.u16 	%rs75, [%rd87];
	// begin inline asm
	{ cvt.f32.bf16 %f273, %rs75;}

	// end inline asm
	add.s64 	%rd88, %rd66, %rd86;
	ld.global.nc.u16 	%rs76, [%rd88];
	// begin inline asm
	{ cvt.f32.bf16 %f274, %rs76;}

	// end inline asm
	mul.rn.f32 	%f299, %f298, %f273;
	add.rn.f32 	%f275, %f299, %f274;
	// begin inline asm
	{  cvt.rn.bf16.f32 %rs77, %f275;}

	// end inline asm
	add.s64 	%rd89, %rd1, %rd237;
	mov.b32 	%r186, {%rs73, %rs77};
	mov.b32 	%r187, {%rs65, %rs69};
	mov.b32 	%r188, {%rs57, %rs61};
	mov.b32 	%r189, {%rs49, %rs53};
	st.global.v4.u32 	[%rd89], {%r189, %r188, %r187, %r186};
	add.s32 	%r6, %r6, %r27;
	add.s32 	%r399, %r399, %r27;
	add.s64 	%rd237, %rd237, %rd90;
	setp.lt.s32 	%p28, %r6, %r5;
	@%p28 bra 	$L__BB0_28;
	bra.uni 	$L__BB0_31;
$L__BB0_29:
	add.s32 	%r382, %r6, 3;
	mul.wide.u32 	%rd92, %r3, 16;
	add.s64 	%rd236, %rd39, %rd92;
	mul.wide.u32 	%rd111, %r4, 16;
$L__BB0_30:
	add.s32 	%r191, %r382, -3;
	add.s64 	%rd93, %rd3, %rd236;
	ld.global.nc.v4.u32 	{%r192, %r193, %r194, %r195}, [%rd93];
	div.s32 	%r196, %r191, %r85;
	add.s32 	%r197, %r196, %r2;
	mov.b32 	{%rs78, %rs81}, %r192;
	// begin inline asm
	{ cvt.f32.bf16 %f300, %rs78;}

	// end inline asm
	add.rn.f32 	%f324, %f300, %f33;
	mul.rn.f32 	%f325, %f324, %f32;
	mul.wide.s32 	%rd94, %r197, 2;
	add.s64 	%rd95, %rd2, %rd94;
	ld.global.nc.u16 	%rs79, [%rd95];
	// begin inline asm
	{ cvt.f32.bf16 %f301, %rs79;}

	// end inline asm
	mul.rn.f32 	%f326, %f325, %f301;
	mov.f32 	%f327, 0f00000000;
	add.rn.f32 	%f302, %f326, %f327;
	// begin inline asm
	{  cvt.rn.bf16.f32 %rs80, %f302;}

	// end inline asm
	add.s32 	%r198, %r382, -2;
	div.s32 	%r199, %r198, %r85;
	add.s32 	%r200, %r199, %r2;
	// begin inline asm
	{ cvt.f32.bf16 %f303, %rs81;}

	// end inline asm
	add.rn.f32 	%f328, %f303, %f33;
	mul.rn.f32 	%f329, %f328, %f32;
	mul.wide.s32 	%rd96, %r200, 2;
	add.s64 	%rd97, %rd2, %rd96;
	ld.global.nc.u16 	%rs82, [%rd97];
	// begin inline asm
	{ cvt.f32.bf16 %f304, %rs82;}

	// end inline asm
	mul.rn.f32 	%f330, %f329, %f304;
	add.rn.f32 	%f305, %f330, %f327;
	// begin inline asm
	{  cvt.rn.bf16.f32 %rs83, %f305;}

	// end inline asm
	add.s32 	%r201, %r382, -1;
	div.s32 	%r202, %r201, %r85;
	add.s32 	%r203, %r202, %r2;
	mov.b32 	{%rs84, %rs87}, %r193;
	// begin inline asm
	{ cvt.f32.bf16 %f306, %rs84;}

	// end inline asm
	add.rn.f32 	%f331, %f306, %f33;
	mul.rn.f32 	%f332, %f331, %f32;
	mul.wide.s32 	%rd98, %r203, 2;
	add.s64 	%rd99, %rd2, %rd98;
	ld.global.nc.u16 	%rs85, [%rd99];
	// begin inline asm
	{ cvt.f32.bf16 %f307, %rs85;}

	// end inline asm
	mul.rn.f32 	%f333, %f332, %f307;
	add.rn.f32 	%f308, %f333, %f327;
	// begin inline asm
	{  cvt.rn.bf16.f32 %rs86, %f308;}

	// end inline asm
	add.s32 	%r204, %r382, 4;
	div.s32 	%r205, %r382, %r85;
	add.s32 	%r206, %r205, %r2;
	// begin inline asm
	{ cvt.f32.bf16 %f309, %rs87;}

	// end inline asm
	add.rn.f32 	%f334, %f309, %f33;
	mul.rn.f32 	%f335, %f334, %f32;
	mul.wide.s32 	%rd100, %r206, 2;
	add.s64 	%rd101, %rd2, %rd100;
	ld.global.nc.u16 	%rs88, [%rd101];
	// begin inline asm
	{ cvt.f32.bf16 %f310, %rs88;}

	// end inline asm
	mul.rn.f32 	%f336, %f335, %f310;
	add.rn.f32 	%f311, %f336, %f327;
	// begin inline asm
	{  cvt.rn.bf16.f32 %rs89, %f311;}

	// end inline asm
	add.s32 	%r207, %r382, 1;
	div.s32 	%r208, %r207, %r85;
	add.s32 	%r209, %r208, %r2;
	mov.b32 	{%rs90, %rs93}, %r194;
	// begin inline asm
	{ cvt.f32.bf16 %f312, %rs90;}

	// end inline asm
	add.rn.f32 	%f337, %f312, %f33;
	mul.rn.f32 	%f338, %f337, %f32;
	mul.wide.s32 	%rd102, %r209, 2;
	add.s64 	%rd103, %rd2, %rd102;
	ld.global.nc.u16 	%rs91, [%rd103];
	// begin inline asm
	{ cvt.f32.bf16 %f313, %rs91;}

	// end inline asm
	mul.rn.f32 	%f339, %f338, %f313;
	add.rn.f32 	%f314, %f339, %f327;
	// begin inline asm
	{  cvt.rn.bf16.f32 %rs92, %f314;}

	// end inline asm
	add.s32 	%r210, %r382, 2;
	div.s32 	%r211, %r210, %r85;
	add.s32 	%r212, %r211, %r2;
	// begin inline asm
	{ cvt.f32.bf16 %f315, %rs93;}

	// end inline asm
	add.rn.f32 	%f340, %f315, %f33;
	mul.rn.f32 	%f341, %f340, %f32;
	mul.wide.s32 	%rd104, %r212, 2;
	add.s64 	%rd105, %rd2, %rd104;
	ld.global.nc.u16 	%rs94, [%rd105];
	// begin inline asm
	{ cvt.f32.bf16 %f316, %rs94;}

	// end inline asm
	mul.rn.f32 	%f342, %f341, %f316;
	add.rn.f32 	%f317, %f342, %f327;
	// begin inline asm
	{  cvt.rn.bf16.f32 %rs95, %f317;}

	// end inline asm
	add.s32 	%r213, %r382, 3;
	div.s32 	%r214, %r213, %r85;
	add.s32 	%r215, %r214, %r2;
	mov.b32 	{%rs96, %rs99}, %r195;
	// begin inline asm
	{ cvt.f32.bf16 %f318, %rs96;}

	// end inline asm
	add.rn.f32 	%f343, %f318, %f33;
	mul.rn.f32 	%f344, %f343, %f32;
	mul.wide.s32 	%rd106, %r215, 2;
	add.s64 	%rd107, %rd2, %rd106;
	ld.global.nc.u16 	%rs97, [%rd107];
	// begin inline asm
	{ cvt.f32.bf16 %f319, %rs97;}

	// end inline asm
	mul.rn.f32 	%f345, %f344, %f319;
	add.rn.f32 	%f320, %f345, %f327;
	// begin inline asm
	{  cvt.rn.bf16.f32 %rs98, %f320;}

	// end inline asm
	div.s32 	%r216, %r204, %r85;
	add.s32 	%r217, %r216, %r2;
	// begin inline asm
	{ cvt.f32.bf16 %f321, %rs99;}

	// end inline asm
	add.rn.f32 	%f346, %f321, %f33;
	mul.rn.f32 	%f347, %f346, %f32;
	mul.wide.s32 	%rd108, %r217, 2;
	add.s64 	%rd109, %rd2, %rd108;
	ld.global.nc.u16 	%rs100, [%rd109];
	// begin inline asm
	{ cvt.f32.bf16 %f322, %rs100;}

	// end inline asm
	mul.rn.f32 	%f348, %f347, %f322;
	add.rn.f32 	%f323, %f348, %f327;
	// begin inline asm
	{  cvt.rn.bf16.f32 %rs101, %f323;}

	// end inline asm
	add.s64 	%rd110, %rd1, %rd236;
	mov.b32 	%r218, {%rs98, %rs101};
	mov.b32 	%r219, {%rs92, %rs95};
	mov.b32 	%r220, {%rs86, %rs89};
	mov.b32 	%r221, {%rs80, %rs83};
	st.global.v4.u32 	[%rd110], {%r221, %r220, %r219, %r218};
	add.s32 	%r6, %r6, %r27;
	add.s32 	%r382, %r382, %r27;
	add.s64 	%rd236, %rd236, %rd111;
	setp.lt.s32 	%p29, %r6, %r5;
	@%p29 bra 	$L__BB0_30;
$L__BB0_31:
	setp.ge.s32 	%p36, %r386, %r1;
	@%p36 bra 	$L__BB0_58;
	cvta.to.global.u64 	%rd19, %rd31;
	neg.f32 	%f34, %f31;
	setp.ne.s64 	%p37, %rd30, 0;
	@%p37 bra 	$L__BB0_46;
	setp.ne.s64 	%p49, %rd31, 0;
	@%p49 bra 	$L__BB0_40;
	add.s32 	%r359, %r386, %r4;
	max.s32 	%r360, %r1, %r359;
	setp.lt.s32 	%p55, %r359, %r1;
	selp.u32 	%r361, 1, 0, %p55;
	add.s32 	%r362, %r359, %r361;
	sub.s32 	%r363, %r360, %r362;
	div.u32 	%r364, %r363, %r4;
	add.s32 	%r44, %r364, %r361;
	and.b32  	%r365, %r44, 3;
	setp.eq.s32 	%p56, %r365, 3;
	@%p56 bra 	$L__BB0_37;
	add.s64 	%rd20, %rd1, %rd39;
	add.s64 	%rd21, %rd3, %rd39;
	add.s32 	%r366, %r44, 1;
	and.b32  	%r367, %r366, 3;
	neg.s32 	%r384, %r367;
$L__BB0_36:
	.pragma "nounroll";
	mul.wide.s32 	%rd221, %r386, 2;
	add.s64 	%rd222, %rd20, %rd221;
	add.s64 	%rd223, %rd21, %rd221;
	ld.global.nc.u16 	%rs224, [%rd223];
	// begin inline asm
	{ cvt.f32.bf16 %f621, %rs224;}

	// end inline asm
	add.rn.f32 	%f623, %f621, %f34;
	mul.rn.f32 	%f624, %f623, %f32;
	mov.f32 	%f625, 0f3F800000;
	mul.rn.f32 	%f626, %f624, %f625;
	mov.f32 	%f627, 0f00000000;
	add.rn.f32 	%f622, %f626, %f627;
	// begin inline asm
	{  cvt.rn.bf16.f32 %rs225, %f622;}

	// end inline asm
	st.global.u16 	[%rd222], %rs225;
	add.s32 	%r386, %r386, %r4;
	add.s32 	%r384, %r384, 1;
	setp.ne.s32 	%p57, %r384, 0;
	@%p57 bra 	$L__BB0_36;
$L__BB0_37:
	setp.lt.u32 	%p58, %r44, 3;
	@%p58 bra 	$L__BB0_58;
	shl.b32 	%r368, %r4, 1;
	cvt.u64.u32 	%rd227, %r368;
	shl.b32 	%r369, %r4, 2;
$L__BB0_39:
	mul.wide.s32 	%rd224, %r386, 2;
	add.s64 	%rd225, %rd5, %rd224;
	ld.global.nc.u16 	%rs226, [%rd225];
	// begin inline asm
	{ cvt.f32.bf16 %f628, %rs226;}

	// end inline asm
	add.rn.f32 	%f636, %f628, %f34;
	mul.rn.f32 	%f637, %f636, %f32;
	mov.f32 	%f638, 0f3F800000;
	mul.rn.f32 	%f639, %f637, %f638;
	mov.f32 	%f640, 0f00000000;
	add.rn.f32 	%f629, %f639, %f640;
	// begin inline asm
	{  cvt.rn.bf16.f32 %rs227, %f629;}

	// end inline asm
	add.s64 	%rd226, %rd11, %rd224;
	st.global.u16 	[%rd226], %rs227;
	add.s64 	%rd228, %rd225, %rd227;
	ld.global.nc.u16 	%rs228, [%rd228];
	// begin inline asm
	{ cvt.f32.bf16 %f630, %rs228;}

	// end inline asm
	add.rn.f32 	%f641, %f630, %f34;
	mul.rn.f32 	%f642, %f641, %f32;
	mul.rn.f32 	%f643, %f642, %f638;
	add.rn.f32 	%f631, %f643, %f640;
	// begin inline asm
	{  cvt.rn.bf16.f32 %rs229, %f631;}

	// end inline asm
	add.s64 	%rd229, %rd226, %rd227;
	st.global.u16 	[%rd229], %rs229;
	add.s64 	%rd230, %rd228, %rd227;
	ld.global.nc.u16 	%rs230, [%rd230];
	// begin inline asm
	{ cvt.f32.bf16 %f632, %rs230;}

	// end inline asm
	add.rn.f32 	%f644, %f632, %f34;
	mul.rn.f32 	%f645, %f644, %f32;
	mul.rn.f32 	%f646, %f645, %f638;
	add.rn.f32 	%f633, %f646, %f640;
	// begin inline asm
	{  cvt.rn.bf16.f32 %rs231, %f633;}

	// end inline asm
	add.s64 	%rd231, %rd229, %rd227;
	st.global.u16 	[%rd231], %rs231;
	add.s64 	%rd232, %rd230, %rd227;
	ld.global.nc.u16 	%rs232, [%rd232];
	// begin inline asm
	{ cvt.f32.bf16 %f634, %rs232;}

	// end inline asm
	add.rn.f32 	%f647, %f634, %f34;
	mul.rn.f32 	%f648, %f647, %f32;
	mul.rn.f32 	%f649, %f648, %f638;
	add.rn.f32 	%f635, %f649, %f640;
	// begin inline asm
	{  cvt.rn.bf16.f32 %rs233, %f635;}

	// end inline asm
	add.s64 	%rd233, %rd231, %rd227;
	st.global.u16 	[%rd233], %rs233;
	add.s32 	%r386, %r369, %r386;
	setp.lt.s32 	%p59, %r386, %r1;
	@%p59 bra 	$L__BB0_39;
	bra.uni 	$L__BB0_58;
$L__BB0_40:
	add.s32 	%r336, %r386, %r4;
	max.s32 	%r337, %r1, %r336;
	setp.lt.s32 	%p50, %r336, %r1;
	selp.u32 	%r338, 1, 0, %p50;
	add.s32 	%r339, %r336, %r338;
	sub.s32 	%r340, %r337, %r339;
	div.u32 	%r341, %r340, %r4;
	add.s32 	%r53, %r341, %r338;
	and.b32  	%r342, %r53, 3;
	setp.eq.s32 	%p51, %r342, 3;
	@%p51 bra 	$L__BB0_43;
	add.s64 	%rd22, %rd1, %rd39;
	add.s64 	%rd23, %rd3, %rd39;
	add.s32 	%r343, %r53, 1;
	and.b32  	%r344, %r343, 3;
	neg.s32 	%r388, %r344;
$L__BB0_42:
	.pragma "nounroll";
	mul.wide.s32 	%rd197, %r386, 2;
	add.s64 	%rd198, %rd22, %rd197;
	add.s64 	%rd199, %rd23, %rd197;
	div.s32 	%r345, %r386, %r85;
	add.s32 	%r346, %r345, %r2;
	ld.global.nc.u16 	%rs209, [%rd199];
	// begin inline asm
	{ cvt.f32.bf16 %f589, %rs209;}

	// end inline asm
	add.rn.f32 	%f592, %f589, %f34;
	mul.rn.f32 	%f593, %f592, %f32;
	mul.wide.s32 	%rd200, %r346, 2;
	add.s64 	%rd201, %rd19, %rd200;
	ld.global.nc.u16 	%rs210, [%rd201];
	// begin inline asm
	{ cvt.f32.bf16 %f590, %rs210;}

	// end inline asm
	mov.f32 	%f594, 0f3F800000;
	mul.rn.f32 	%f595, %f593, %f594;
	add.rn.f32 	%f591, %f595, %f590;
	// begin inline asm
	{  cvt.rn.bf16.f32 %rs211, %f591;}

	// end inline asm
	st.global.u16 	[%rd198], %rs211;
	add.s32 	%r386, %r386, %r4;
	add.s32 	%r388, %r388, 1;
	setp.ne.s32 	%p52, %r388, 0;
	@%p52 bra 	$L__BB0_42;
$L__BB0_43:
	setp.lt.u32 	%p53, %r53, 3;
	@%p53 bra 	$L__BB0_58;
	shl.b32 	%r352, %r4, 1;
	cvt.u64.u32 	%rd207, %r352;
$L__BB0_45:
	div.s32 	%r347, %r386, %r85;
	add.s32 	%r348, %r347, %r2;
	mul.wide.s32 	%rd202, %r386, 2;
	add.s64 	%rd203, %rd5, %rd202;
	ld.global.nc.u16 	%rs212, [%rd203];
	// begin inline asm
	{ cvt.f32.bf16 %f596, %rs212;}

	// end inline asm
	add.rn.f32 	%f608, %f596, %f34;
	mul.rn.f32 	%f609, %f608, %f32;
	mul.wide.s32 	%rd204, %r348, 2;
	add.s64 	%rd205, %rd19, %rd204;
	ld.global.nc.u16 	%rs213, [%rd205];
	// begin inline asm
	{ cvt.f32.bf16 %f597, %rs213;}

	// end inline asm
	mov.f32 	%f610, 0f3F800000;
	mul.rn.f32 	%f611, %f609, %f610;
	add.rn.f32 	%f598, %f611, %f597;
	// begin inline asm
	{  cvt.rn.bf16.f32 %rs214, %f598;}

	// end inline asm
	add.s64 	%rd206, %rd11, %rd202;
	st.global.u16 	[%rd206], %rs214;
	add.s32 	%r349, %r386, %r4;
	div.s32 	%r350, %r349, %r85;
	add.s32 	%r351, %r350, %r2;
	add.s64 	%rd208, %rd203, %rd207;
	ld.global.nc.u16 	%rs215, [%rd208];
	// begin inline asm
	{ cvt.f32.bf16 %f599, %rs215;}

	// end inline asm
	add.rn.f32 	%f612, %f599, %f34;
	mul.rn.f32 	%f613, %f612, %f32;
	mul.wide.s32 	%rd209, %r351, 2;
	add.s64 	%rd210, %rd19, %rd209;
	ld.global.nc.u16 	%rs216, [%rd210];
	// begin inline asm
	{ cvt.f32.bf16 %f600, %rs216;}

	// end inline asm
	mul.rn.f32 	%f614, %f613, %f610;
	add.rn.f32 	%f601, %f614, %f600;
	// begin inline asm
	{  cvt.rn.bf16.f32 %rs217, %f601;}

	// end inline asm
	add.s64 	%rd211, %rd206, %rd207;
	st.global.u16 	[%rd211], %rs217;
	add.s32 	%r353, %r349, %r4;
	div.s32 	%r354, %r353, %r85;
	add.s32 	%r355, %r354, %r2;
	add.s64 	%rd212, %rd208, %rd207;
	ld.global.nc.u16 	%rs218, [%rd212];
	// begin inline asm
	{ cvt.f32.bf16 %f602, %rs218;}

	// end inline asm
	add.rn.f32 	%f615, %f602, %f34;
	mul.rn.f32 	%f616, %f615, %f32;
	mul.wide.s32 	%rd213, %r355, 2;
	add.s64 	%rd214, %rd19, %rd213;
	ld.global.nc.u16 	%rs219, [%rd214];
	// begin inline asm
	{ cvt.f32.bf16 %f603, %rs219;}

	// end inline asm
	mul.rn.f32 	%f617, %f616, %f610;
	add.rn.f32 	%f604, %f617, %f603;
	// begin inline asm
	{  cvt.rn.bf16.f32 %rs220, %f604;}

	// end inline asm
	add.s64 	%rd215, %rd211, %rd207;
	st.global.u16 	[%rd215], %rs220;
	add.s32 	%r356, %r353, %r4;
	div.s32 	%r357, %r356, %r85;
	add.s32 	%r358, %r357, %r2;
	add.s64 	%rd216, %rd212, %rd207;
	ld.global.nc.u16 	%rs221, [%rd216];
	// begin inline asm
	{ cvt.f32.bf16 %f605, %rs221;}

	// end inline asm
	add.rn.f32 	%f618, %f605, %f34;
	mul.rn.f32 	%f619, %f618, %f32;
	mul.wide.s32 	%rd217, %r358, 2;
	add.s64 	%rd218, %rd19, %rd217;
	ld.global.nc.u16 	%rs222, [%rd218];
	// begin inline asm
	{ cvt.f32.bf16 %f606, %rs222;}

	// end inline asm
	mul.rn.f32 	%f620, %f619, %f610;
	add.rn.f32 	%f607, %f620, %f606;
	// begin inline asm
	{  cvt.rn.bf16.f32 %rs223, %f607;}

	// end inline asm
	add.s64 	%rd219, %rd215, %rd207;
	st.global.u16 	[%rd219], %rs223;
	add.s32 	%r386, %r356, %r4;
	setp.lt.s32 	%p54, %r386, %r1;
	@%p54 bra 	$L__BB0_45;
	bra.uni 	$L__BB0_58;
$L__BB0_46:
	setp.ne.s64 	%p38, %rd31, 0;
	@%p38 bra 	$L__BB0_53;
	add.s32 	%r313, %r386, %r4;
	max.s32 	%r314, %r1, %r313;
	setp.lt.s32 	%p44, %r313, %r1;
	selp.u32 	%r315, 1, 0, %p44;
	add.s32 	%r316, %r313, %r315;
	sub.s32 	%r317, %r314, %r316;
	div.u32 	%r318, %r317, %r4;
	add.s32 	%r62, %r318, %r315;
	and.b32  	%r319, %r62, 3;
	setp.eq.s32 	%p45, %r319, 3;
	@%p45 bra 	$L__BB0_50;
	add.s64 	%rd24, %rd1, %rd39;
	add.s64 	%rd25, %rd3, %rd39;
	add.s32 	%r320, %r62, 1;
	and.b32  	%r321, %r320, 3;
	neg.s32 	%r392, %r321;
$L__BB0_49:
	.pragma "nounroll";
	mul.wide.s32 	%rd173, %r386, 2;
	add.s64 	%rd174, %rd24, %rd173;
	add.s64 	%rd175, %rd25, %rd173;
	div.s32 	%r322, %r386, %r85;
	add.s32 	%r323, %r322, %r2;
	ld.global.nc.u16 	%rs194, [%rd175];
	// begin inline asm
	{ cvt.f32.bf16 %f557, %rs194;}

	// end inline asm
	add.rn.f32 	%f560, %f557, %f34;
	mul.rn.f32 	%f561, %f560, %f32;
	mul.wide.s32 	%rd176, %r323, 2;
	add.s64 	%rd177, %rd2, %rd176;
	ld.global.nc.u16 	%rs195, [%rd177];
	// begin inline asm
	{ cvt.f32.bf16 %f558, %rs195;}

	// end inline asm
	mul.rn.f32 	%f562, %f561, %f558;
	mov.f32 	%f563, 0f00000000;
	add.rn.f32 	%f559, %f562, %f563;
	// begin inline asm
	{  cvt.rn.bf16.f32 %rs196, %f559;}

	// end inline asm
	st.global.u16 	[%rd174], %rs196;
	add.s32 	%r386, %r386, %r4;
	add.s32 	%r392, %r392, 1;
	setp.ne.s32 	%p46, %r392, 0;
	@%p46 bra 	$L__BB0_49;
$L__BB0_50:
	setp.lt.u32 	%p47, %r62, 3;
	@%p47 bra 	$L__BB0_58;
	shl.b32 	%r329, %r4, 1;
	cvt.u64.u32 	%rd183, %r329;
$L__BB0_52:
	div.s32 	%r324, %r386, %r85;
	add.s32 	%r325, %r324, %r2;
	mul.wide.s32 	%rd178, %r386, 2;
	add.s64 	%rd179, %rd5, %rd178;
	ld.global.nc.u16 	%rs197, [%rd179];
	// begin inline asm
	{ cvt.f32.bf16 %f564, %rs197;}

	// end inline asm
	add.rn.f32 	%f576, %f564, %f34;
	mul.rn.f32 	%f577, %f576, %f32;
	mul.wide.s32 	%rd180, %r325, 2;
	add.s64 	%rd181, %rd2, %rd180;
	ld.global.nc.u16 	%rs198, [%rd181];
	// begin inline asm
	{ cvt.f32.bf16 %f565, %rs198;}

	// end inline asm
	mul.rn.f32 	%f578, %f577, %f565;
	mov.f32 	%f579, 0f00000000;
	add.rn.f32 	%f566, %f578, %f579;
	// begin inline asm
	{  cvt.rn.bf16.f32 %rs199, %f566;}

	// end inline asm
	add.s64 	%rd182, %rd11, %rd178;
	st.global.u16 	[%rd182], %rs199;
	add.s32 	%r326, %r386, %r4;
	div.s32 	%r327, %r326, %r85;
	add.s32 	%r328, %r327, %r2;
	add.s64 	%rd184, %rd179, %rd183;
	ld.global.nc.u16 	%rs200, [%rd184];
	// begin inline asm
	{ cvt.f32.bf16 %f567, %rs200;}

	// end inline asm
	add.rn.f32 	%f580, %f567, %f34;
	mul.rn.f32 	%f581, %f580, %f32;
	mul.wide.s32 	%rd185, %r328, 2;
	add.s64 	%rd186, %rd2, %rd185;
	ld.global.nc.u16 	%rs201, [%rd186];
	// begin inline asm
	{ cvt.f32.bf16 %f568, %rs201;}

	// end inline asm
	mul.rn.f32 	%f582, %f581, %f568;
	add.rn.f32 	%f569, %f582, %f579;
	// begin inline asm
	{  cvt.rn.bf16.f32 %rs202, %f569;}

	// end inline asm
	add.s64 	%rd187, %rd182, %rd183;
	st.global.u16 	[%rd187], %rs202;
	add.s32 	%r330, %r326, %r4;
	div.s32 	%r331, %r330, %r85;
	add.s32 	%r332, %r331, %r2;
	add.s64 	%rd188, %rd184, %rd183;
	ld.global.nc.u16 	%rs203, [%rd188];
	// begin inline asm
	{ cvt.f32.bf16 %f570, %rs203;}

	// end inline asm
	add.rn.f32 	%f583, %f570, %f34;
	mul.rn.f32 	%f584, %f583, %f32;
	mul.wide.s32 	%rd189, %r332, 2;
	add.s64 	%rd190, %rd2, %rd189;
	ld.global.nc.u16 	%rs204, [%rd190];
	// begin inline asm
	{ cvt.f32.bf16 %f571, %rs204;}

	// end inline asm
	mul.rn.f32 	%f585, %f584, %f571;
	add.rn.f32 	%f572, %f585, %f579;
	// begin inline asm
	{  cvt.rn.bf16.f32 %rs205, %f572;}

	// end inline asm
	add.s64 	%rd191, %rd187, %rd183;
	st.global.u16 	[%rd191], %rs205;
	add.s32 	%r333, %r330, %r4;
	div.s32 	%r334, %r333, %r85;
	add.s32 	%r335, %r334, %r2;
	add.s64 	%rd192, %rd188, %rd183;
	ld.global.nc.u16 	%rs206, [%rd192];
	// begin inline asm
	{ cvt.f32.bf16 %f573, %rs206;}

	// end inline asm
	add.rn.f32 	%f586, %f573, %f34;
	mul.rn.f32 	%f587, %f586, %f32;
	mul.wide.s32 	%rd193, %r335, 2;
	add.s64 	%rd194, %rd2, %rd193;
	ld.global.nc.u16 	%rs207, [%rd194];
	// begin inline asm
	{ cvt.f32.bf16 %f574, %rs207;}

	// end inline asm
	mul.rn.f32 	%f588, %f587, %f574;
	add.rn.f32 	%f575, %f588, %f579;
	// begin inline asm
	{  cvt.rn.bf16.f32 %rs208, %f575;}

	// end inline asm
	add.s64 	%rd195, %rd191, %rd183;
	st.global.u16 	[%rd195], %rs208;
	add.s32 	%r386, %r333, %r4;
	setp.lt.s32 	%p48, %r386, %r1;
	@%p48 bra 	$L__BB0_52;
	bra.uni 	$L__BB0_58;
$L__BB0_53:
	add.s32 	%r290, %r386, %r4;
	max.s32 	%r291, %r1, %r290;
	setp.lt.s32 	%p39, %r290, %r1;
	selp.u32 	%r292, 1, 0, %p39;
	add.s32 	%r293, %r290, %r292;
	sub.s32 	%r294, %r291, %r293;
	div.u32 	%r295, %r294, %r4;
	add.s32 	%r71, %r295, %r292;
	and.b32  	%r296, %r71, 3;
	setp.eq.s32 	%p40, %r296, 3;
	@%p40 bra 	$L__BB0_56;
	add.s64 	%rd26, %rd1, %rd39;
	add.s64 	%rd27, %rd3, %rd39;
	add.s32 	%r297, %r71, 1;
	and.b32  	%r298, %r297, 3;
	neg.s32 	%r396, %r298;
$L__BB0_55:
	.pragma "nounroll";
	mul.wide.s32 	%rd144, %r386, 2;
	add.s64 	%rd145, %rd26, %rd144;
	add.s64 	%rd146, %rd27, %rd144;
	div.s32 	%r299, %r386, %r85;
	add.s32 	%r300, %r299, %r2;
	ld.global.nc.u16 	%rs174, [%rd146];
	// begin inline asm
	{ cvt.f32.bf16 %f522, %rs174;}

	// end inline asm
	add.rn.f32 	%f526, %f522, %f34;
	mul.rn.f32 	%f527, %f526, %f32;
	mul.wide.s32 	%rd147, %r300, 2;
	add.s64 	%rd148, %rd2, %rd147;
	ld.global.nc.u16 	%rs175, [%rd148];
	// begin inline asm
	{ cvt.f32.bf16 %f523, %rs175;}

	// end inline asm
	add.s64 	%rd149, %rd19, %rd147;
	ld.global.nc.u16 	%rs176, [%rd149];
	// begin inline asm
	{ cvt.f32.bf16 %f524, %rs176;}

	// end inline asm
	mul.rn.f32 	%f528, %f527, %f523;
	add.rn.f32 	%f525, %f528, %f524;
	// begin inline asm
	{  cvt.rn.bf16.f32 %rs177, %f525;}

	// end inline asm
	st.global.u16 	[%rd145], %rs177;
	add.s32 	%r386, %r386, %r4;
	add.s32 	%r396, %r396, 1;
	setp.ne.s32 	%p41, %r396, 0;
	@%p41 bra 	$L__BB0_55;
$L__BB0_56:
	setp.lt.u32 	%p42, %r71, 3;
	@%p42 bra 	$L__BB0_58;
$L__BB0_57:
	div.s32 	%r301, %r386, %r85;
	add.s32 	%r302, %r301, %r2;
	mul.wide.s32 	%rd150, %r386, 2;
	add.s64 	%rd151, %rd5, %rd150;
	ld.global.nc.u16 	%rs178, [%rd151];
	// begin inline asm
	{ cvt.f32.bf16 %f529, %rs178;}

	// end inline asm
	add.rn.f32 	%f545, %f529, %f34;
	mul.rn.f32 	%f546, %f545, %f32;
	mul.wide.s32 	%rd152, %r302, 2;
	add.s64 	%rd153, %rd2, %rd152;
	ld.global.nc.u16 	%rs179, [%rd153];
	// begin inline asm
	{ cvt.f32.bf16 %f530, %rs179;}

	// end inline asm
	add.s64 	%rd154, %rd19, %rd152;
	ld.global.nc.u16 	%rs180, [%rd154];
	// begin inline asm
	{ cvt.f32.bf16 %f531, %rs180;}

	// end inline asm
	mul.rn.f32 	%f547, %f546, %f530;
	add.rn.f32 	%f532, %f547, %f531;
	// begin inline asm
	{  cvt.rn.bf16.f32 %rs181, %f532;}

	// end inline asm
	add.s64 	%rd155, %rd11, %rd150;
	st.global.u16 	[%rd155], %rs181;
	add.s32 	%r303, %r386, %r4;
	div.s32 	%r304, %r303, %r85;
	add.s32 	%r305, %r304, %r2;
	shl.b32 	%r306, %r4, 1;
	cvt.u64.u32 	%rd156, %r306;
	add.s64 	%rd157, %rd151, %rd156;
	ld.global.nc.u16 	%rs182, [%rd157];
	// begin inline asm
	{ cvt.f32.bf16 %f533, %rs182;}

	// end inline asm
	add.rn.f32 	%f548, %f533, %f34;
	mul.rn.f32 	%f549, %f548, %f32;
	mul.wide.s32 	%rd158, %r305, 2;
	add.s64 	%rd159, %rd2, %rd158;
	ld.global.nc.u16 	%rs183, [%rd159];
	// begin inline asm
	{ cvt.f32.bf16 %f534, %rs183;}

	// end inline asm
	add.s64 	%rd160, %rd19, %rd158;
	ld.global.nc.u16 	%rs184, [%rd160];
	// begin inline asm
	{ cvt.f32.bf16 %f535, %rs184;}

	// end inline asm
	mul.rn.f32 	%f550, %f549, %f534;
	add.rn.f32 	%f536, %f550, %f535;
	// begin inline asm
	{  cvt.rn.bf16.f32 %rs185, %f536;}

	// end inline asm
	add.s64 	%rd161, %rd155, %rd156;
	st.global.u16 	[%rd161], %rs185;
	add.s32 	%r307, %r303, %r4;
	div.s32 	%r308, %r307, %r85;
	add.s32 	%r309, %r308, %r2;
	add.s64 	%rd162, %rd157, %rd156;
	ld.global.nc.u16 	%rs186, [%rd162];
	// begin inline asm
	{ cvt.f32.bf16 %f537, %rs186;}

	// end inline asm
	add.rn.f32 	%f551, %f537, %f34;
	mul.rn.f32 	%f552, %f551, %f32;
	mul.wide.s32 	%rd163, %r309, 2;
	add.s64 	%rd164, %rd2, %rd163;
	ld.global.nc.u16 	%rs187, [%rd164];
	// begin inline asm
	{ cvt.f32.bf16 %f538, %rs187;}

	// end inline asm
	add.s64 	%rd165, %rd19, %rd163;
	ld.global.nc.u16 	%rs188, [%rd165];
	// begin inline asm
	{ cvt.f32.bf16 %f539, %rs188;}

	// end inline asm
	mul.rn.f32 	%f553, %f552, %f538;
	add.rn.f32 	%f540, %f553, %f539;
	// begin inline asm
	{  cvt.rn.bf16.f32 %rs189, %f540;}

	// end inline asm
	add.s64 	%rd166, %rd161, %rd156;
	st.global.u16 	[%rd166], %rs189;
	add.s32 	%r310, %r307, %r4;
	div.s32 	%r311, %r310, %r85;
	add.s32 	%r312, %r311, %r2;
	add.s64 	%rd167, %rd162, %rd156;
	ld.global.nc.u16 	%rs190, [%rd167];
	// begin inline asm
	{ cvt.f32.bf16 %f541, %rs190;}

	// end inline asm
	add.rn.f32 	%f554, %f541, %f34;
	mul.rn.f32 	%f555, %f554, %f32;
	mul.wide.s32 	%rd168, %r312, 2;
	add.s64 	%rd169, %rd2, %rd168;
	ld.global.nc.u16 	%rs191, [%rd169];
	// begin inline asm
	{ cvt.f32.bf16 %f542, %rs191;}

	// end inline asm
	add.s64 	%rd170, %rd19, %rd168;
	ld.global.nc.u16 	%rs192, [%rd170];
	// begin inline asm
	{ cvt.f32.bf16 %f543, %rs192;}

	// end inline asm
	mul.rn.f32 	%f556, %f555, %f542;
	add.rn.f32 	%f544, %f556, %f543;
	// begin inline asm
	{  cvt.rn.bf16.f32 %rs193, %f544;}

	// end inline asm
	add.s64 	%rd171, %rd166, %rd156;
	st.global.u16 	[%rd171], %rs193;
	add.s32 	%r386, %r310, %r4;
	setp.lt.s32 	%p43, %r386, %r1;
	@%p43 bra 	$L__BB0_57;
$L__BB0_58:
	ret;

}


// ===== COMPILED SASS (sm_100) =====

	.target	sm_100

	.elftype	@"ET_EXEC"


//--------------------- .note.nv.tkinfo           --------------------------
	.section	.note.nv.tkinfo,"",@"SHT_NOTE"
	.sectionflags	@"SHF_NOTE_NV_TKINFO"
	.tkinfo
        /*0018*/ 	.word	0x00000002
        /*0030*/ 	.string	""
        /*0030*/ 	.string	"ptxas"
        /*0030*/ 	.string	"Cuda compilation tools, release 13.0, V13.0.88"
        /*0030*/ 	.string	"Build cuda_13.0.r13.0/compiler.36424714_0"
        /*0030*/ 	.string	"-arch sm_100 -m 64 "



//--------------------- .note.nv.cuinfo           --------------------------
	.section	.note.nv.cuinfo,"",@"SHT_NOTE"
	.sectionflags	@"SHF_NOTE_NV_CUINFO"
        /*0018*/ 	.short	0x0002
        /*001a*/ 	.short	0x0064
        /*001c*/ 	.short	0x0082
	.zero		2


//--------------------- .nv.info                  --------------------------
	.section	.nv.info,"",@"SHT_CUDA_INFO"
	.align	4


	//----- nvinfo : EIATTR_REGCOUNT
	.align		4
        /*0000*/ 	.byte	0x04, 0x2f
        /*0002*/ 	.short	(.L_1 - .L_0)
	.align		4
.L_0:
        /*0004*/ 	.word	index@(_Z19GroupNormKernelBF16P13__nv_bfloat16PKS_S2_S2_iiiif)
        /*0008*/ 	.word	0x00000028


	//----- nvinfo : EIATTR_FRAME_SIZE
	.align		4
.L_1:
        /*000c*/ 	.byte	0x04, 0x11
        /*000e*/ 	.short	(.L_3 - .L_2)
	.align		4
.L_2:
        /*0010*/ 	.word	index@(_Z19GroupNormKernelBF16P13__nv_bfloat16PKS_S2_S2_iiiif)
        /*0014*/ 	.word	0x00000000


	//----- nvinfo : EIATTR_MIN_STACK_SIZE
	.align		4
.L_3:
        /*0018*/ 	.byte	0x04, 0x12
        /*001a*/ 	.short	(.L_5 - .L_4)
	.align		4
.L_4:
        /*001c*/ 	.word	index@(_Z19GroupNormKernelBF16P13__nv_bfloat16PKS_S2_S2_iiiif)
        /*0020*/ 	.word	0x00000000
.L_5:


//--------------------- .nv.compat                --------------------------
	.section	.nv.compat,"",@"SHT_CUDA_COMPAT_INFO"
	.align	4
        /*0000*/ 	.byte	0x02, 0x09, 0x00, 0x00, 0x02, 0x02, 0x01, 0x00, 0x02, 0x05, 0x05, 0x00, 0x03, 0x07, 0x01, 0x01
        /*0010*/ 	.byte	0x02, 0x03, 0x00, 0x00, 0x02, 0x06, 0x01, 0x00, 0x04, 0x0b, 0x08, 0x00, 0x01, 0x00, 0x00, 0x00
        /*0020*/ 	.byte	0x00, 0x00, 0x00, 0x00


//--------------------- .nv.info._Z19GroupNormKernelBF16P13__nv_bfloat16PKS_S2_S2_iiiif --------------------------
	.section	.nv.info._Z19GroupNormKernelBF16P13__nv_bfloat16PKS_S2_S2_iiiif,"",@"SHT_CUDA_INFO"
	.sectionflags	@""
	.align	4


	//----- nvinfo : EIATTR_CUDA_API_VERSION
	.align		4
        /*0000*/ 	.byte	0x04, 0x37
        /*0002*/ 	.short	(.L_7 - .L_6)
.L_6:
        /*0004*/ 	.word	0x00000082


	//----- nvinfo : EIATTR_KPARAM_INFO
	.align		4
.L_7:
        /*0008*/ 	.byte	0x04, 0x17
        /*000a*/ 	.short	(.L_9 - .L_8)
.L_8:
        /*000c*/ 	.word	0x00000000
        /*0010*/ 	.short	0x0008
        /*0012*/ 	.short	0x0030
        /*0014*/ 	.byte	0x00, 0xf0, 0x11, 0x00


	//----- nvinfo : EIATTR_KPARAM_INFO
	.align		4
.L_9:
        /*0018*/ 	.byte	0x04, 0x17
        /*001a*/ 	.short	(.L_11 - .L_10)
.L_10:
        /*001c*/ 	.word	0x00000000
        /*0020*/ 	.short	0x0007
        /*0022*/ 	.short	0x002c
        /*0024*/ 	.byte	0x00, 0xf0, 0x11, 0x00


	//----- nvinfo : EIATTR_KPARAM_INFO
	.align		4
.L_11:
        /*0028*/ 	.byte	0x04, 0x17
        /*002a*/ 	.short	(.L_13 - .L_12)
.L_12:
        /*002c*/ 	.word	0x00000000
        /*0030*/ 	.short	0x0006
        /*0032*/ 	.short	0x0028
        /*0034*/ 	.byte	0x00, 0xf0, 0x11, 0x00


	//----- nvinfo : EIATTR_KPARAM_INFO
	.align		4
.L_13:
        /*0038*/ 	.byte	0x04, 0x17
        /*003a*/ 	.short	(.L_15 - .L_14)
.L_14:
        /*003c*/ 	.word	0x00000000
        /*0040*/ 	.short	0x0005
        /*0042*/ 	.short	0x0024
        /*0044*/ 	.byte	0x00, 0xf0, 0x11, 0x00


	//----- nvinfo : EIATTR_KPARAM_INFO
	.align		4
.L_15:
        /*0048*/ 	.byte	0x04, 0x17
        /*004a*/ 	.short	(.L_17 - .L_16)
.L_16:
        /*004c*/ 	.word	0x00000000
        /*0050*/ 	.short	0x0004
        /*0052*/ 	.short	0x0020
        /*0054*/ 	.byte	0x00, 0xf0, 0x11, 0x00


	//----- nvinfo : EIATTR_KPARAM_INFO
	.align		4
.L_17:
        /*0058*/ 	.byte	0x04, 0x17
        /*005a*/ 	.short	(.L_19 - .L_18)
.L_18:
        /*005c*/ 	.word	0x00000000
        /*0060*/ 	.short	0x0003
        /*0062*/ 	.short	0x0018
        /*0064*/ 	.byte	0x00, 0xf5, 0x21, 0x00


	//----- nvinfo : EIATTR_KPARAM_INFO
	.align		4
.L_19:
        /*0068*/ 	.byte	0x04, 0x17
        /*006a*/ 	.short	(.L_21 - .L_20)
.L_20:
        /*006c*/ 	.word	0x00000000
        /*0070*/ 	.short	0x0002
        /*0072*/ 	.short	0x0010
        /*0074*/ 	.byte	0x00, 0xf5, 0x21, 0x00


	//----- nvinfo : EIATTR_KPARAM_INFO
	.align		4
.L_21:
        /*0078*/ 	.byte	0x04, 0x17
        /*007a*/ 	.short	(.L_23 - .L_22)
.L_22:
        /*007c*/ 	.word	0x00000000
        /*0080*/ 	.short	0x0001
        /*0082*/ 	.short	0x0008
        /*0084*/ 	.byte	0x00, 0xf5, 0x21, 0x00


	//----- nvinfo : EIATTR_KPARAM_INFO
	.align		4
.L_23:
        /*0088*/ 	.byte	0x04, 0x17
        /*008a*/ 	.short	(.L_25 - .L_24)
.L_24:
        /*008c*/ 	.word	0x00000000
        /*0090*/ 	.short	0x0000
        /*0092*/ 	.short	0x0000
        /*0094*/ 	.byte	0x00, 0xf5, 0x21, 0x00


	//----- nvinfo : EIATTR_SPARSE_MMA_MASK
	.align		4
.L_25:
        /*0098*/ 	.byte	0x03, 0x50
        /*009a*/ 	.short	0x0000


	//----- nvinfo : EIATTR_MAXREG_COUNT
	.align		4
        /*009c*/ 	.byte	0x03, 0x1b
        /*009e*/ 	.short	0x00ff


	//----- nvinfo : EIATTR_NUM_BARRIERS
	.align		4
        /*00a0*/ 	.byte	0x02, 0x4c
        /*00a2*/ 	.byte	0x01
	.zero		1


	//----- nvinfo : EIATTR_MERCURY_ISA_VERSION
	.align		4
        /*00a4*/ 	.byte	0x03, 0x5f
        /*00a6*/ 	.short	0x0101


	//----- nvinfo : EIATTR_COOP_GROUP_MASK_REGIDS
	.align		4
        /*00a8*/ 	.byte	0x04, 0x29
        /*00aa*/ 	.short	(.L_27 - .L_26)


	//   ....[0]....
.L_26:
        /*00ac*/ 	.word	0xffffffff


	//   ....[1]....
        /*00b0*/ 	.word	0xffffffff


	//   ....[2]....
        /*00b4*/ 	.word	0xffffffff


	//   ....[3]....
        /*00b8*/ 	.word	0xffffffff


	//   ....[4]....
        /*00bc*/ 	.word	0xffffffff


	//   ....[5]....
        /*00c0*/ 	.word	0xffffffff


	//   ....[6]....
        /*00c4*/ 	.word	0xffffffff


	//   ....[7]....
        /*00c8*/ 	.word	0xffffffff


	//   ....[8]....
        /*00cc*/ 	.word	0xffffffff


	//   ....[9]....
        /*00d0*/ 	.word	0xffffffff


	//----- nvinfo : EIATTR_COOP_GROUP_INSTR_OFFSETS
	.align		4
.L_27:
        /*00d4*/ 	.byte	0x04, 0x28
        /*00d6*/ 	.short	(.L_29 - .L_28)


	//   ....[0]....
.L_28:
        /*00d8*/ 	.word	0x000019c0


	//   ....[1]....
        /*00dc*/ 	.word	0x000019f0


	//   ....[2]....
        /*00e0*/ 	.word	0x00001a20


	//   ....[3]....
        /*00e4*/ 	.word	0x00001a30


	//   ....[4]....
        /*00e8*/ 	.word	0x00001a60


	//   ....[5]....
        /*00ec*/ 	.word	0x00001a70


	//   ....[6]....
        /*00f0*/ 	.word	0x00001aa0


	//   ....[7]....
        /*00f4*/ 	.word	0x00001ab0


	//   ....[8]....
        /*00f8*/ 	.word	0x00001ae0


	//   ....[9]....
        /*00fc*/ 	.word	0x00001af0


	//----- nvinfo : EIATTR_VRC_CTA_INIT_COUNT
	.align		4
.L_29:
        /*0100*/ 	.byte	0x02, 0x4a
	.zero		1
	.zero		1


	//----- nvinfo : EIATTR_EXIT_INSTR_OFFSETS
	.align		4
        /*0104*/ 	.byte	0x04, 0x1c
        /*0106*/ 	.short	(.L_31 - .L_30)


	//   ....[0]....
.L_30:
        /*0108*/ 	.word	0x00005b60


	//   ....[1]....
        /*010c*/ 	.word	0x00005f20


	//   ....[2]....
        /*0110*/ 	.word	0x000062c0


	//   ....[3]....
        /*0114*/ 	.word	0x00006800


	//   ....[4]....
        /*0118*/ 	.word	0x000071d0


	//   ....[5]....
        /*011c*/ 	.word	0x00007750


	//   ....[6]....
        /*0120*/ 	.word	0x00008100


	//   ....[7]....
        /*0124*/ 	.word	0x00008680


	//   ....[8]....
        /*0128*/ 	.word	0x000090e0


	//----- nvinfo : EIATTR_CRS_STACK_SIZE
	.align		4
.L_31:
        /*012c*/ 	.byte	0x04, 0x1e
        /*012e*/ 	.short	(.L_33 - .L_32)
.L_32:
        /*0130*/ 	.word	0x00000000


	//----- nvinfo : EIATTR_CBANK_PARAM_SIZE
	.align		4
.L_33:
        /*0134*/ 	.byte	0x03, 0x19
        /*0136*/ 	.short	0x0034


	//----- nvinfo : EIATTR_PARAM_CBANK
	.align		4
        /*0138*/ 	.byte	0x04, 0x0a
        /*013a*/ 	.short	(.L_35 - .L_34)
	.align		4
.L_34:
        /*013c*/ 	.word	index@(.nv.constant0._Z19GroupNormKernelBF16P13__nv_bfloat16PKS_S2_S2_iiiif)
        /*0140*/ 	.short	0x0380
        /*0142*/ 	.short	0x0034


	//----- nvinfo : EIATTR_SW_WAR
	.align		4
.L_35:
        /*0144*/ 	.byte	0x04, 0x36
        /*0146*/ 	.short	(.L_37 - .L_36)
.L_36:
        /*0148*/ 	.word	0x00000008
.L_37:


//--------------------- .nv.callgraph             --------------------------
	.section	.nv.callgraph,"",@"SHT_CUDA_CALLGRAPH"
	.align	4
	.sectionentsize	8
	.align		4
        /*0000*/ 	.word	0x00000000
	.align		4
        /*0004*/ 	.word	0xffffffff
	.align		4
        /*0008*/ 	.word	0x00000000
	.align		4
        /*000c*/ 	.word	0xfffffffe
	.align		4
        /*0010*/ 	.word	0x00000000
	.align		4
        /*0014*/ 	.word	0xfffffffd
	.align		4
        /*0018*/ 	.word	0x00000000
	.align		4
        /*001c*/ 	.word	0xfffffffc


//--------------------- .text._Z19GroupNormKernelBF16P13__nv_bfloat16PKS_S2_S2_iiiif --------------------------
	.section	.text._Z19GroupNormKernelBF16P13__nv_bfloat16PKS_S2_S2_iiiif,"ax",@progbits
	.align	128
        .global         _Z19GroupNormKernelBF16P13__nv_bfloat16PKS_S2_S2_iiiif
        .type           _Z19GroupNormKernelBF16P13__nv_bfloat16PKS_S2_S2_iiiif,@function
        .size           _Z19GroupNormKernelBF16P13__nv_bfloat16PKS_S2_S2_iiiif,(.L_x_51 - _Z19GroupNormKernelBF16P13__nv_bfloat16PKS_S2_S2_iiiif)
        .other          _Z19GroupNormKernelBF16P13__nv_bfloat16PKS_S2_S2_iiiif,@"STO_CUDA_ENTRY STV_DEFAULT"
_Z19GroupNormKernelBF16P13__nv_bfloat16PKS_S2_S2_iiiif:
.text._Z19GroupNormKernelBF16P13__nv_bfloat16PKS_S2_S2_iiiif:
[----:B------:R-:W-:Y:S08]  /*0000*/  LDC R1, c[0x0][0x37c] ;  /* 0x0000df00ff017b82 */ /* 0x000ff00000000800 */
[----:B------:R-:W0:Y:S01]  /*0010*/  LDC R4, c[0x0][0x3ac] ;  /* 0x0000eb00ff047b82 */ /* 0x000e220000000800 */
[----:B------:R-:W1:Y:S01]  /*0020*/  LDCU UR9, c[0x0][0x3a4] ;  /* 0x00007480ff0977ac */ /* 0x000e620008000800 */
[----:B------:R-:W2:Y:S01]  /*0030*/  S2R R21, SR_TID.X ;  /* 0x0000000000157919 */ /* 0x000ea20000002100 */
[----:B------:R-:W-:Y:S01]  /*0040*/  BSSY.RECONVERGENT B0, `(.L_x_0) ;  /* 0x000013f000007945 */ /* 0x000fe20003800200 */
[----:B------:R-:W-:Y:S01]  /*0050*/  HFMA2 R22, -RZ, RZ, 0, 0 ;  /* 0x00000000ff167431 */ /* 0x000fe200000001ff */
[----:B------:R-:W3:Y:S01]  /*0060*/  LDCU UR5, c[0x0][0x3a8] ;  /* 0x00007500ff0577ac */ /* 0x000ee20008000800 */
[----:B------:R-:W-:-:S02]  /*0070*/  IMAD.MOV.U32 R24, RZ, RZ, RZ ;  /* 0x000000ffff187224 */ /* 0x000fc400078e00ff */
[----:B------:R-:W-:Y:S01]  /*0080*/  S2UR UR4, SR_CTAID.Y ;  /* 0x00000000000479c3 */ /* 0x000fe20000002600 */
[----:B------:R-:W4:Y:S01]  /*0090*/  LDCU.64 UR18, c[0x0][0x388] ;  /* 0x00007100ff1277ac */ /* 0x000f220008000a00 */
[----:B------:R-:W0:Y:S06]  /*00a0*/  LDCU UR15, c[0x0][0x360] ;  /* 0x00006c00ff0f77ac */ /* 0x000e2c0008000800 */
[----:B------:R-:W5:Y:S01]  /*00b0*/  S2UR UR8, SR_CTAID.X ;  /* 0x00000000000879c3 */ /* 0x000f620000002500 */
[----:B------:R-:W0:Y:S01]  /*00c0*/  LDCU.64 UR16, c[0x0][0x358] ;  /* 0x00006b00ff1077ac */ /* 0x000e220008000a00 */
[----:B-1----:R-:W-:Y:S01]  /*00d0*/  MOV R6, UR9 ;  /* 0x0000000900067c02 */ /* 0x002fe20008000f00 */
[----:B------:R-:W-:Y:S01]  /*00e0*/  USHF.R.S32.HI UR7, URZ, 0x1f, UR9 ;  /* 0x0000001fff077899 */ /* 0x000fe20008011409 */
[----:B0-----:R-:W-:-:S02]  /*00f0*/  IABS R5, R4 ;  /* 0x0000000400057213 */ /* 0x001fc40000000000 */
[----:B------:R-:W-:Y:S02]  /*0100*/  ISETP.NE.AND P1, PT, R4, RZ, PT ;  /* 0x000000ff0400720c */ /* 0x000fe40003f25270 */
[----:B------:R-:W0:Y:S01]  /*0110*/  I2F.RP R0, R5 ;  /* 0x0000000500007306 */ /* 0x000e220000209400 */
[C---:B--2---:R-:W-:Y:S02]  /*0120*/  ISETP.NE.AND P4, PT, R21.reuse, RZ, PT ;  /* 0x000000ff1500720c */ /* 0x044fe40003f85270 */
[----:B------:R-:W-:Y:S01]  /*0130*/  SHF.L.U32 R20, R21, 0x3, RZ ;  /* 0x0000000315147819 */ /* 0x000fe200000006ff */
[----:B-----5:R-:W-:-:S04]  /*0140*/  UIMAD UR10, UR7, UR8, URZ ;  /* 0x00000008070a72a4 */ /* 0x020fc8000f8e02ff */
[----:B0-----:R-:W0:Y:S02]  /*0150*/  MUFU.RCP R0, R0 ;  /* 0x0000000000007308 */ /* 0x001e240000001000 */
[----:B0-----:R-:W-:Y:S02]  /*0160*/  IADD3 R2, PT, PT, R0, 0xffffffe, RZ ;  /* 0x0ffffffe00027810 */ /* 0x001fe40007ffe0ff */
[----:B------:R-:W-:-:S04]  /*0170*/  IABS R0, R6 ;  /* 0x0000000600007213 */ /* 0x000fc80000000000 */
[----:B------:R0:W1:Y:S02]  /*0180*/  F2I.FTZ.U32.TRUNC.NTZ R3, R2 ;  /* 0x0000000200037305 */ /* 0x000064000021f000 */
[----:B0-----:R-:W-:Y:S02]  /*0190*/  IMAD.MOV.U32 R2, RZ, RZ, RZ ;  /* 0x000000ffff027224 */ /* 0x001fe400078e00ff */
[----:B-1----:R-:W-:-:S04]  /*01a0*/  IMAD.MOV R8, RZ, RZ, -R3 ;  /* 0x000000ffff087224 */ /* 0x002fc800078e0a03 */
[----:B------:R-:W-:-:S04]  /*01b0*/  IMAD R7, R8, R5, RZ ;  /* 0x0000000508077224 */ /* 0x000fc800078e02ff */
[----:B------:R-:W-:-:S06]  /*01c0*/  IMAD.HI.U32 R3, R3, R7, R2 ;  /* 0x0000000703037227 */ /* 0x000fcc00078e0002 */
[----:B------:R-:W-:-:S05]  /*01d0*/  IMAD.HI.U32 R3, R3, R0, RZ ;  /* 0x0000000003037227 */ /* 0x000fca00078e00ff */
[----:B------:R-:W-:-:S05]  /*01e0*/  IADD3 R2, PT, PT, -R3, RZ, RZ ;  /* 0x000000ff03027210 */ /* 0x000fca0007ffe1ff */
[----:B------:R-:W-:Y:S01]  /*01f0*/  IMAD R0, R5, R2, R0 ;  /* 0x0000000205007224 */ /* 0x000fe200078e0200 */
[----:B------:R-:W-:-:S04]  /*0200*/  @!P4 MOV R2, 0x400 ;  /* 0x000004000002c802 */ /* 0x000fc80000000f00 */
[----:B------:R-:W-:-:S13]  /*0210*/  ISETP.GT.U32.AND P2, PT, R5, R0, PT ;  /* 0x000000000500720c */ /* 0x000fda0003f44070 */
[----:B------:R-:W-:Y:S01]  /*0220*/  @!P2 IMAD.IADD R0, R0, 0x1, -R5 ;  /* 0x000000010000a824 */ /* 0x000fe200078e0a05 */
[----:B------:R-:W-:-:S04]  /*0230*/  @!P2 IADD3 R3, PT, PT, R3, 0x1, RZ ;  /* 0x000000010303a810 */ /* 0x000fc80007ffe0ff */
[----:B------:R-:W-:Y:S02]  /*0240*/  ISETP.GE.U32.AND P0, PT, R0, R5, PT ;  /* 0x000000050000720c */ /* 0x000fe40003f06070 */
[----:B------:R-:W-:Y:S01]  /*0250*/  LOP3.LUT R0, R4, UR9, RZ, 0x3c, !PT ;  /* 0x0000000904007c12 */ /* 0x000fe2000f8e3cff */
[----:B------:R-:W0:Y:S01]  /*0260*/  @!P4 S2R R5, SR_CgaCtaId ;  /* 0x000000000005c919 */ /* 0x000e220000008800 */
[----:B------:R-:W-:Y:S02]  /*0270*/  @!P1 LOP3.LUT R4, RZ, R4, RZ, 0x33, !PT ;  /* 0x00000004ff049212 */ /* 0x000fe400078e33ff */
[----:B------:R-:W-:Y:S01]  /*0280*/  ISETP.GE.AND P3, PT, R0, RZ, PT ;  /* 0x000000ff0000720c */ /* 0x000fe20003f66270 */
[----:B---3--:R-:W-:-:S05]  /*0290*/  IMAD.U32 R0, RZ, RZ, UR5 ;  /* 0x00000005ff007e24 */ /* 0x008fca000f8e00ff */
[C---:B------:R-:W-:Y:S01]  /*02a0*/  R2UR UR11, R0.reuse ;  /* 0x00000000000b72ca */ /* 0x040fe200000e0000 */
[----:B------:R-:W-:Y:S01]  /*02b0*/  @P0 VIADD R3, R3, 0x1 ;  /* 0x0000000103030836 */ /* 0x000fe20000000000 */
[----:B------:R-:W-:-:S05]  /*02c0*/  R2UR UR12, R0 ;  /* 0x00000000000c72ca */ /* 0x000fca00000e0000 */
[----:B------:R-:W-:-:S04]  /*02d0*/  @!P3 IADD3 R3, PT, PT, -R3, RZ, RZ ;  /* 0x000000ff0303b210 */ /* 0x000fc80007ffe1ff */
[----:B------:R-:W-:Y:S01]  /*02e0*/  R2UR UR6, R3 ;  /* 0x00000000030672ca */ /* 0x000fe200000e0000 */
[----:B----4-:R-:W-:Y:S01]  /*02f0*/  IMAD.U32 R3, RZ, RZ, UR19 ;  /* 0x00000013ff037e24 */ /* 0x010fe2000f8e00ff */
[----:B------:R-:W-:Y:S01]  /*0300*/  @!P1 R2UR UR6, R4 ;  /* 0x00000000040692ca */ /* 0x000fe200000e0000 */
[----:B------:R-:W-:-:S03]  /*0310*/  USHF.R.S32.HI UR7, URZ, 0x1f, UR11 ;  /* 0x0000001fff077899 */ /* 0x000fc6000801140b */
[----:B------:R-:W-:Y:S02]  /*0320*/  R2UR UR14, R3 ;  /* 0x00000000030e72ca */ /* 0x000fe400000e0000 */
[----:B0-----:R-:W-:Y:S02]  /*0330*/  @!P4 LEA R4, R5, R2, 0x18 ;  /* 0x000000020504c211 */ /* 0x001fe400078ec0ff */
[----:B------:R-:W-:-:S05]  /*0340*/  MOV R2, UR18 ;  /* 0x0000001200027c02 */ /* 0x000fca0008000f00 */
[----:B------:R-:W-:Y:S02]  /*0350*/  UIMAD UR4, UR6, UR4, URZ ;  /* 0x00000004060472a4 */ /* 0x000fe4000f8e02ff */
[----:B------:R-:W-:Y:S01]  /*0360*/  UIMAD UR6, UR6, UR11, URZ ;  /* 0x0000000b060672a4 */ /* 0x000fe2000f8e02ff */
[----:B------:R-:W-:Y:S01]  /*0370*/  R2UR UR13, R2 ;  /* 0x00000000020d72ca */ /* 0x000fe200000e0000 */
[----:B------:R-:W-:Y:S01]  /*0380*/  USHF.R.S32.HI UR5, URZ, 0x1f, UR4 ;  /* 0x0000001fff057899 */ /* 0x000fe20008011404 */
[----:B------:R0:W-:Y:S01]  /*0390*/  @!P4 STS.64 [R4], RZ ;  /* 0x000000ff0400c388 */ /* 0x0001e20000000a00 */
[----:B------:R-:W-:Y:S02]  /*03a0*/  ULOP3.LUT UR18, UR6, 0xfffffff8, URZ, 0xc0, !UPT ;  /* 0xfffffff806127892 */ /* 0x000fe4000f8ec0ff */
[----:B------:R-:W-:-:S04]  /*03b0*/  UIMAD.WIDE.U32 UR8, UR8, UR9, UR4 ;  /* 0x00000009080872a5 */ /* 0x000fc8000f8e0004 */
[----:B------:R-:W-:Y:S01]  /*03c0*/  UIADD3 UR9, UPT, UPT, UR9, UR10, URZ ;  /* 0x0000000a09097290 */ /* 0x000fe2000fffe0ff */
[----:B------:R-:W-:Y:S01]  /*03d0*/  BAR.SYNC.DEFER_BLOCKING 0x0 ;  /* 0x0000000000007b1d */ /* 0x000fe20000010000 */
[----:B------:R-:W-:Y:S02]  /*03e0*/  ISETP.GE.AND P0, PT, R20, UR18, PT ;  /* 0x0000001214007c0c */ /* 0x000fe4000bf06270 */
[----:B------:R-:W-:Y:S02]  /*03f0*/  UIMAD UR9, UR9, UR11, URZ ;  /* 0x0000000b090972a4 */ /* 0x000fe4000f8e02ff */
[----:B------:R-:W-:Y:S02]  /*0400*/  UIMAD.WIDE.U32 UR10, UR8, UR12, URZ ;  /* 0x0000000c080a72a5 */ /* 0x000fe4000f8e00ff */
[----:B------:R-:W-:Y:S02]  /*0410*/  UIMAD UR7, UR7, UR8, UR9 ;  /* 0x00000008070772a4 */ /* 0x000fe4000f8e0209 */
[----:B------:R-:W-:-:S02]  /*0420*/  USHF.L.U32 UR20, UR10, 0x1, URZ ;  /* 0x000000010a147899 */ /* 0x000fc400080006ff */
[----:B------:R-:W-:Y:S02]  /*0430*/  UIADD3 UR7, UPT, UPT, UR11, UR7, URZ ;  /* 0x000000070b077290 */ /* 0x000fe4000fffe0ff */
[----:B------:R-:W-:Y:S02]  /*0440*/  UIADD3 UR8, UP0, UPT, UR20, UR13, URZ ;  /* 0x0000000d14087290 */ /* 0x000fe4000ff1e0ff */
[----:B------:R-:W-:-:S04]  /*0450*/  USHF.L.U64.HI UR7, UR10, 0x1, UR7 ;  /* 0x000000010a077899 */ /* 0x000fc80008010207 */
[----:B------:R-:W-:Y:S01]  /*0460*/  UIADD3.X UR9, UPT, UPT, UR7, UR14, URZ, UP0, !UPT ;  /* 0x0000000e07097290 */ /* 0x000fe200087fe4ff */
[----:B0-----:R-:W-:Y:S11]  /*0470*/  @P0 BRA `(.L_x_1) ;  /* 0x0000000c00ec0947 */ /* 0x001ff60003800000 */
[----:B------:R-:W-:Y:S01]  /*0480*/  IMAD.U32 R23, RZ, RZ, UR15 ;  /* 0x0000000fff177e24 */ /* 0x000fe2000f8e00ff */
[----:B------:R-:W-:Y:S01]  /*0490*/  BSSY.RECONVERGENT B1, `(.L_x_2) ;  /* 0x0000056000017945 */ /* 0x000fe20003800200 */
[----:B------:R-:W-:Y:S01]  /*04a0*/  MOV R22, RZ ;  /* 0x000000ff00167202 */ /* 0x000fe20000000f00 */
[----:B------:R-:W-:Y:S01]  /*04b0*/  IMAD.MOV.U32 R10, RZ, RZ, R20 ;  /* 0x000000ffff0a7224 */ /* 0x000fe200078e0014 */
[----:B------:R-:W-:Y:S02]  /*04c0*/  MOV R24, RZ ;  /* 0x000000ff00187202 */ /* 0x000fe40000000f00 */
[----:B------:R-:W-:-:S04]  /*04d0*/  SHF.L.U32 R23, R23, 0x3, RZ ;  /* 0x0000000317177819 */ /* 0x000fc800000006ff */
[----:B------:R-:W0:Y:S01]  /*04e0*/  I2F.U32.RP R9, R23 ;  /* 0x0000001700097306 */ /* 0x000e220000209000 */
[----:B------:R-:W-:Y:S01]  /*04f0*/  IMAD.IADD R6, R20, 0x1, R23 ;  /* 0x0000000114067824 */ /* 0x000fe200078e0217 */
[----:B------:R-:W-:Y:S02]  /*0500*/  IADD3 R11, PT, PT, RZ, -R23, RZ ;  /* 0x80000017ff0b7210 */ /* 0x000fe40007ffe0ff */
[----:B------:R-:W-:Y:S02]  /*0510*/  ISETP.NE.U32.AND P2, PT, R23, RZ, PT ;  /* 0x000000ff1700720c */ /* 0x000fe40003f45070 */
[C---:B------:R-:W-:Y:S02]  /*0520*/  ISETP.GE.U32.AND P0, PT, R6.reuse, UR18, PT ;  /* 0x0000001206007c0c */ /* 0x040fe4000bf06070 */
[----:B------:R-:W-:Y:S02]  /*0530*/  VIMNMX.U32 R7, PT, PT, R6, UR18, !PT ;  /* 0x0000001206077c48 */ /* 0x000fe4000ffe0000 */
[----:B------:R-:W-:-:S04]  /*0540*/  SEL R8, RZ, 0x1, P0 ;  /* 0x00000001ff087807 */ /* 0x000fc80000000000 */
[----:B------:R-:W-:Y:S01]  /*0550*/  IADD3 R6, PT, PT, R7, -R6, -R8 ;  /* 0x8000000607067210 */ /* 0x000fe20007ffe808 */
[----:B0-----:R-:W0:Y:S02]  /*0560*/  MUFU.RCP R9, R9 ;  /* 0x0000000900097308 */ /* 0x001e240000001000 */
[----:B0-----:R-:W-:-:S06]  /*0570*/  VIADD R4, R9, 0xffffffe ;  /* 0x0ffffffe09047836 */ /* 0x001fcc0000000000 */
[----:B------:R0:W1:Y:S02]  /*0580*/  F2I.FTZ.U32.TRUNC.NTZ R5, R4 ;  /* 0x0000000400057305 */ /* 0x000064000021f000 */
[----:B0-----:R-:W-:Y:S01]  /*0590*/  MOV R4, RZ ;  /* 0x000000ff00047202 */ /* 0x001fe20000000f00 */
[----:B-1----:R-:W-:-:S04]  /*05a0*/  IMAD R11, R11, R5, RZ ;  /* 0x000000050b0b7224 */ /* 0x002fc800078e02ff */
[----:B------:R-:W-:-:S06]  /*05b0*/  IMAD.HI.U32 R5, R5, R11, R4 ;  /* 0x0000000b05057227 */ /* 0x000fcc00078e0004 */
[----:B------:R-:W-:-:S04]  /*05c0*/  IMAD.HI.U32 R5, R5, R6, RZ ;  /* 0x0000000605057227 */ /* 0x000fc800078e00ff */
[----:B------:R-:W-:-:S04]  /*05d0*/  IMAD.MOV R4, RZ, RZ, -R5 ;  /* 0x000000ffff047224 */ /* 0x000fc800078e0a05 */
[----:B------:R-:W-:-:S05]  /*05e0*/  IMAD R6, R23, R4, R6 ;  /* 0x0000000417067224 */ /* 0x000fca00078e0206 */
[----:B------:R-:W-:-:S13]  /*05f0*/  ISETP.GE.U32.AND P0, PT, R6, R23, PT ;  /* 0x000000170600720c */ /* 0x000fda0003f06070 */
[----:B------:R-:W-:Y:S01]  /*0600*/  @P0 IADD3 R6, PT, PT, -R23, R6, RZ ;  /* 0x0000000617060210 */ /* 0x000fe20007ffe1ff */
[----:B------:R-:W-:-:S03]  /*0610*/  @P0 VIADD R5, R5, 0x1 ;  /* 0x0000000105050836 */ /* 0x000fc60000000000 */
[----:B------:R-:W-:-:S13]  /*0620*/  ISETP.GE.U32.AND P1, PT, R6, R23, PT ;  /* 0x000000170600720c */ /* 0x000fda0003f26070 */
[----:B------:R-:W-:Y:S02]  /*0630*/  @P1 IADD3 R5, PT, PT, R5, 0x1, RZ ;  /* 0x0000000105051810 */ /* 0x000fe40007ffe0ff */
[----:B------:R-:W-:-:S05]  /*0640*/  @!P2 LOP3.LUT R5, RZ, R23, RZ, 0x33, !PT ;  /* 0x00000017ff05a212 */ /* 0x000fca00078e33ff */
[----:B------:R-:W-:-:S05]  /*0650*/  IMAD.IADD R6, R8, 0x1, R5 ;  /* 0x0000000108067824 */ /* 0x000fca00078e0205 */
[C---:B------:R-:W-:Y:S02]  /*0660*/  LOP3.LUT R4, R6.reuse, 0x3, RZ, 0xc0, !PT ;  /* 0x0000000306047812 */ /* 0x040fe400078ec0ff */
[----:B------:R-:W-:Y:S02]  /*0670*/  ISETP.GE.U32.AND P1, PT, R6, 0x3, PT ;  /* 0x000000030600780c */ /* 0x000fe40003f26070 */
[----:B------:R-:W-:-:S13]  /*0680*/  ISETP.NE.AND P0, PT, R4, 0x3, PT ;  /* 0x000000030400780c */ /* 0x000fda0003f05270 */
[----:B------:R-:W-:Y:S05]  /*0690*/  @!P0 BRA `(.L_x_3) ;  /* 0x0000000000d48947 */ /* 0x000fea0003800000 */
[----:B------:R-:W-:Y:S01]  /*06a0*/  MOV R5, UR7 ;  /* 0x0000000700057c02 */ /* 0x000fe20008000f00 */
[----:B------:R-:W-:Y:S01]  /*06b0*/  IMAD.U32 R4, RZ, RZ, UR20 ;  /* 0x00000014ff047e24 */ /* 0x000fe2000f8e00ff */
[----:B------:R-:W-:Y:S01]  /*06c0*/  MOV R22, RZ ;  /* 0x000000ff00167202 */ /* 0x000fe20000000f00 */
[----:B------:R-:W-:Y:S01]  /*06d0*/  VIADD R6, R6, 0x1 ;  /* 0x0000000106067836 */ /* 0x000fe20000000000 */
[----:B------:R-:W-:Y:S01]  /*06e0*/  MOV R10, R20 ;  /* 0x00000014000a7202 */ /* 0x000fe20000000f00 */
[----:B------:R-:W-:-:S03]  /*06f0*/  IMAD.WIDE.U32 R4, R21, 0x10, R4 ;  /* 0x0000001015047825 */ /* 0x000fc600078e0004 */
[----:B------:R-:W-:Y:S02]  /*0700*/  LOP3.LUT R6, R6, 0x3, RZ, 0xc0, !PT ;  /* 0x0000000306067812 */ /* 0x000fe400078ec0ff */
[----:B------:R-:W-:-:S03]  /*0710*/  IADD3 R8, P0, PT, R4, R2, RZ ;  /* 0x0000000204087210 */ /* 0x000fc60007f1e0ff */
[----:B------:R-:W-:Y:S02]  /*0720*/  IMAD.MOV R11, RZ, RZ, -R6 ;  /* 0x000000ffff0b7224 */ /* 0x000fe400078e0a06 */
[----:B------:R-:W-:-:S08]  /*0730*/  IMAD.X R9, R5, 0x1, R3, P0 ;  /* 0x0000000105097824 */ /* 0x000fd000000e0603 */
.L_x_4:
[----:B------:R-:W2:Y:S01]  /*0740*/  LDG.E.128.CONSTANT R4, desc[UR16][R8.64] ;  /* 0x0000001008047981 */ /* 0x000ea2000c1e9d00 */
[----:B------:R-:W-:Y:S02]  /*0750*/  IADD3 R11, PT, PT, R11, 0x1, RZ ;  /* 0x000000010b0b7810 */ /* 0x000fe40007ffe0ff */
[----:B------:R-:W-:Y:S02]  /*0760*/  IADD3 R10, PT, PT, R23, R10, RZ ;  /* 0x0000000a170a7210 */ /* 0x000fe40007ffe0ff */
[----:B------:R-:W-:Y:S02]  /*0770*/  ISETP.NE.AND P0, PT, R11, RZ, PT ;  /* 0x000000ff0b00720c */ /* 0x000fe40003f05270 */
[C---:B--2---:R-:W-:Y:S02]  /*0780*/  SHF.L.U32 R13, R4.reuse, 0x10, RZ ;  /* 0x00000010040d7819 */ /* 0x044fe400000006ff */
[----:B------:R-:W-:Y:S02]  /*0790*/  PRMT R4, R4, 0x7632, R4 ;  /* 0x0000763204047816 */ /* 0x000fe40000000004 */
[----:B------:R-:W-:Y:S01]  /*07a0*/  SHF.L.U32 R14, R5, 0x10, RZ ;  /* 0x00000010050e7819 */ /* 0x000fe200000006ff */
[C---:B------:R-:W-:Y:S01]  /*07b0*/  FMUL R15, R13.reuse, R13 ;  /* 0x0000000d0d0f7220 */ /* 0x040fe20000400000 */
[----:B------:R-:W-:Y:S01]  /*07c0*/  FADD R13, R13, R24 ;  /* 0x000000180d0d7221 */ /* 0x000fe20000000000 */
[----:B------:R-:W-:Y:S01]  /*07d0*/  IMAD.U32 R4, R4, 0x10000, RZ ;  /* 0x0001000004047824 */ /* 0x000fe200078e00ff */
[----:B------:R-:W-:Y:S01]  /*07e0*/  PRMT R5, R5, 0x7632, R5 ;  /* 0x0000763205057816 */ /* 0x000fe20000000005 */
[----:B------:R-:W-:-:S02]  /*07f0*/  FADD R15, R15, R22 ;  /* 0x000000160f0f7221 */ /* 0x000fc40000000000 */
[----:B------:R-:W-:Y:S01]  /*0800*/  FMUL R12, R4, R4 ;  /* 0x00000004040c7220 */ /* 0x000fe20000400000 */
[----:B------:R-:W-:Y:S01]  /*0810*/  FADD R13, R13, R4 ;  /* 0x000000040d0d7221 */ /* 0x000fe20000000000 */
[----:B------:R-:W-:Y:S02]  /*0820*/  IMAD.U32 R4, R5, 0x10000, RZ ;  /* 0x0001000005047824 */ /* 0x000fe400078e00ff */
[----:B------:R-:W-:Y:S01]  /*0830*/  FADD R12, R15, R12 ;  /* 0x0000000c0f0c7221 */ /* 0x000fe20000000000 */
[----:B------:R-:W-:Y:S01]  /*0840*/  FMUL R15, R14, R14 ;  /* 0x0000000e0e0f7220 */ /* 0x000fe20000400000 */
[----:B------:R-:W-:Y:S01]  /*0850*/  FADD R13, R13, R14 ;  /* 0x0000000e0d0d7221 */ /* 0x000fe20000000000 */
[----:B------:R-:W-:Y:S01]  /*0860*/  SHF.L.U32 R14, R6, 0x10, RZ ;  /* 0x00000010060e7819 */ /* 0x000fe200000006ff */
[----:B------:R-:W-:Y:S01]  /*0870*/  FMUL R5, R4, R4 ;  /* 0x0000000404057220 */ /* 0x000fe20000400000 */
[----:B------:R-:W-:Y:S01]  /*0880*/  FADD R12, R12, R15 ;  /* 0x0000000f0c0c7221 */ /* 0x000fe20000000000 */
[----:B------:R-:W-:Y:S01]  /*0890*/  PRMT R6, R6, 0x7632, R6 ;  /* 0x0000763206067816 */ /* 0x000fe20000000006 */
[----:B------:R-:W-:Y:S01]  /*08a0*/  FADD R13, R13, R4 ;  /* 0x000000040d0d7221 */ /* 0x000fe20000000000 */
[----:B------:R-:W-:Y:S01]  /*08b0*/  FMUL R4, R14, R14 ;  /* 0x0000000e0e047220 */ /* 0x000fe20000400000 */
[----:B------:R-:W-:Y:S01]  /*08c0*/  FADD R5, R12, R5 ;  /* 0x000000050c057221 */ /* 0x000fe20000000000 */
[----:B------:R-:W-:Y:S01]  /*08d0*/  PRMT R12, R7, 0x7632, R12 ;  /* 0x00007632070c7816 */ /* 0x000fe2000000000c */
[----:B------:R-:W-:-:S02]  /*08e0*/  IMAD.U32 R6, R6, 0x10000, RZ ;  /* 0x0001000006067824 */ /* 0x000fc400078e00ff */
[----:B------:R-:W-:Y:S01]  /*08f0*/  FADD R13, R13, R14 ;  /* 0x0000000e0d0d7221 */ /* 0x000fe20000000000 */
[----:B------:R-:W-:Y:S01]  /*0900*/  FADD R4, R5, R4 ;  /* 0x0000000405047221 */ /* 0x000fe20000000000 */
[----:B------:R-:W-:Y:S01]  /*0910*/  SHF.L.U32 R14, R7, 0x10, RZ ;  /* 0x00000010070e7819 */ /* 0x000fe200000006ff */
[----:B------:R-:W-:Y:S01]  /*0920*/  FMUL R5, R6, R6 ;  /* 0x0000000606057220 */ /* 0x000fe20000400000 */
[----:B------:R-:W-:Y:S01]  /*0930*/  FADD R13, R13, R6 ;  /* 0x000000060d0d7221 */ /* 0x000fe20000000000 */
[----:B------:R-:W-:Y:S02]  /*0940*/  IMAD.U32 R12, R12, 0x10000, RZ ;  /* 0x000100000c0c7824 */ /* 0x000fe400078e00ff */
[----:B------:R-:W-:Y:S01]  /*0950*/  FADD R4, R4, R5 ;  /* 0x0000000504047221 */ /* 0x000fe20000000000 */
[----:B------:R-:W-:Y:S01]  /*0960*/  FMUL R5, R14, R14 ;  /* 0x0000000e0e057220 */ /* 0x000fe20000400000 */
[----:B------:R-:W-:Y:S02]  /*0970*/  IMAD.U32 R7, RZ, RZ, UR15 ;  /* 0x0000000fff077e24 */ /* 0x000fe4000f8e00ff */
[----:B------:R-:W-:Y:S01]  /*0980*/  FADD R13, R13, R14 ;  /* 0x0000000e0d0d7221 */ /* 0x000fe20000000000 */
[----:B------:R-:W-:Y:S01]  /*0990*/  FADD R4, R4, R5 ;  /* 0x0000000504047221 */ /* 0x000fe20000000000 */
[----:B------:R-:W-:Y:S01]  /*09a0*/  FMUL R5, R12, R12 ;  /* 0x0000000c0c057220 */ /* 0x000fe20000400000 */
[----:B------:R-:W-:-:S04]  /*09b0*/  IMAD.WIDE.U32 R8, R7, 0x10, R8 ;  /* 0x0000001007087825 */ /* 0x000fc800078e0008 */
[----:B------:R-:W-:Y:S01]  /*09c0*/  FADD R24, R13, R12 ;  /* 0x0000000c0d187221 */ /* 0x000fe20000000000 */
[----:B------:R-:W-:Y:S01]  /*09d0*/  FADD R22, R4, R5 ;  /* 0x0000000504167221 */ /* 0x000fe20000000000 */
[----:B------:R-:W-:Y:S06]  /*09e0*/  @P0 BRA `(.L_x_4) ;  /* 0xfffffffc00540947 */ /* 0x000fec000383ffff */
.L_x_3:
[----:B------:R-:W-:Y:S05]  /*09f0*/  BSYNC.RECONVERGENT B1 ;  /* 0x0000000000017941 */ /* 0x000fea0003800200 */
.L_x_2:
[----:B------:R-:W-:Y:S05]  /*0a00*/  @!P1 BRA `(.L_x_1) ;  /* 0x0000000800889947 */ /* 0x000fea0003800000 */
.L_x_5:
[----:B------:R-:W-:-:S05]  /*0a10*/  LEA R4, P0, R10, UR8, 0x1 ;  /* 0x000000080a047c11 */ /* 0x000fca000f8008ff */
[----:B------:R-:W-:-:S06]  /*0a20*/  IMAD.X R5, RZ, RZ, UR9, P0 ;  /* 0x00000009ff057e24 */ /* 0x000fcc00080e06ff */
[----:B------:R-:W2:Y:S01]  /*0a30*/  LDG.E.128.CONSTANT R4, desc[UR16][R4.64] ;  /* 0x0000001004047981 */ /* 0x000ea2000c1e9d00 */
[----:B------:R-:W-:-:S04]  /*0a40*/  IADD3 R26, PT, PT, R23, R10, RZ ;  /* 0x0000000a171a7210 */ /* 0x000fc80007ffe0ff */
[----:B------:R-:W-:-:S05]  /*0a50*/  LEA R8, P0, R26, UR8, 0x1 ;  /* 0x000000081a087c11 */ /* 0x000fca000f8008ff */
[----:B------:R-:W-:-:S06]  /*0a60*/  IMAD.X R9, RZ, RZ, UR9, P0 ;  /* 0x00000009ff097e24 */ /* 0x000fcc00080e06ff */
[----:B------:R-:W3:Y:S01]  /*0a70*/  LDG.E.128.CONSTANT R8, desc[UR16][R8.64] ;  /* 0x0000001008087981 */ /* 0x000ee2000c1e9d00 */
[----:B------:R-:W-:-:S04]  /*0a80*/  IADD3 R26, PT, PT, R23, R26, RZ ;  /* 0x0000001a171a7210 */ /* 0x000fc80007ffe0ff */
[----:B------:R-:W-:-:S05]  /*0a90*/  LEA R12, P0, R26, UR8, 0x1 ;  /* 0x000000081a0c7c11 */ /* 0x000fca000f8008ff */
[----:B------:R-:W-:-:S06]  /*0aa0*/  IMAD.X R13, RZ, RZ, UR9, P0 ;  /* 0x00000009ff0d7e24 */ /* 0x000fcc00080e06ff */
[----:B------:R-:W4:Y:S01]  /*0ab0*/  LDG.E.128.CONSTANT R12, desc[UR16][R12.64] ;  /* 0x000000100c0c7981 */ /* 0x000f22000c1e9d00 */
[----:B------:R-:W-:-:S04]  /*0ac0*/  IADD3 R26, PT, PT, R23, R26, RZ ;  /* 0x0000001a171a7210 */ /* 0x000fc80007ffe0ff */
[----:B------:R-:W-:-:S05]  /*0ad0*/  LEA R16, P0, R26, UR8, 0x1 ;  /* 0x000000081a107c11 */ /* 0x000fca000f8008ff */
[----:B------:R-:W-:-:S06]  /*0ae0*/  IMAD.X R17, RZ, RZ, UR9, P0 ;  /* 0x00000009ff117e24 */ /* 0x000fcc00080e06ff */
[----:B------:R-:W5:Y:S01]  /*0af0*/  LDG.E.128.CONSTANT R16, desc[UR16][R16.64] ;  /* 0x0000001010107981 */ /* 0x000f62000c1e9d00 */
[C---:B--2---:R-:W-:Y:S02]  /*0b00*/  SHF.L.U32 R25, R4.reuse, 0x10, RZ ;  /* 0x0000001004197819 */ /* 0x044fe400000006ff */
[----:B------:R-:W-:-:S03]  /*0b10*/  PRMT R4, R4, 0x7632, R4 ;  /* 0x0000763204047816 */ /* 0x000fc60000000004 */
[C---:B------:R-:W-:Y:S01]  /*0b20*/  FADD R24, R25.reuse, R24 ;  /* 0x0000001819187221 */ /* 0x040fe20000000000 */
[----:B------:R-:W-:Y:S01]  /*0b30*/  FMUL R25, R25, R25 ;  /* 0x0000001919197220 */ /* 0x000fe20000400000 */
[----:B------:R-:W-:-:S03]  /*0b40*/  IMAD.U32 R27, R4, 0x10000, RZ ;  /* 0x00010000041b7824 */ /* 0x000fc600078e00ff */
[----:B------:R-:W-:Y:S01]  /*0b50*/  FADD R25, R25, R22 ;  /* 0x0000001619197221 */ /* 0x000fe20000000000 */
[----:B------:R-:W-:Y:S01]  /*0b60*/  FMUL R4, R27, R27 ;  /* 0x0000001b1b047220 */ /* 0x000fe20000400000 */
[----:B------:R-:W-:-:S03]  /*0b70*/  FADD R24, R24, R27 ;  /* 0x0000001b18187221 */ /* 0x000fc60000000000 */
[----:B------:R-:W-:Y:S01]  /*0b80*/  FADD R4, R25, R4 ;  /* 0x0000000419047221 */ /* 0x000fe20000000000 */
[C---:B------:R-:W-:Y:S02]  /*0b90*/  SHF.L.U32 R25, R5.reuse, 0x10, RZ ;  /* 0x0000001005197819 */ /* 0x040fe400000006ff */
[----:B------:R-:W-:-:S03]  /*0ba0*/  PRMT R5, R5, 0x7632, R5 ;  /* 0x0000763205057816 */ /* 0x000fc60000000005 */
[----:B------:R-:W-:Y:S01]  /*0bb0*/  FADD R24, R24, R25 ;  /* 0x0000001918187221 */ /* 0x000fe20000000000 */
[----:B------:R-:W-:Y:S01]  /*0bc0*/  FMUL R25, R25, R25 ;  /* 0x0000001919197220 */ /* 0x000fe20000400000 */
[----:B------:R-:W-:-:S03]  /*0bd0*/  IMAD.U32 R5, R5, 0x10000, RZ ;  /* 0x0001000005057824 */ /* 0x000fc600078e00ff */
[----:B------:R-:W-:Y:S01]  /*0be0*/  FADD R4, R4, R25 ;  /* 0x0000001904047221 */ /* 0x000fe20000000000 */
[----:B------:R-:W-:Y:S01]  /*0bf0*/  SHF.L.U32 R25, R6, 0x10, RZ ;  /* 0x0000001006197819 */ /* 0x000fe200000006ff */
[----:B------:R-:W-:Y:S01]  /*0c00*/  FADD R24, R24, R5 ;  /* 0x0000000518187221 */ /* 0x000fe20000000000 */
[----:B------:R-:W-:Y:S01]  /*0c10*/  FMUL R5, R5, R5 ;  /* 0x0000000505057220 */ /* 0x000fe20000400000 */
[----:B------:R-:W-:Y:S02]  /*0c20*/  PRMT R6, R6, 0x7632, R6 ;  /* 0x0000763206067816 */ /* 0x000fe40000000006 */
[----:B------:R-:W-:Y:S01]  /*0c30*/  FADD R24, R24, R25 ;  /* 0x0000001918187221 */ /* 0x000fe20000000000 */
[----:B------:R-:W-:Y:S01]  /*0c40*/  FADD R4, R4, R5 ;  /* 0x0000000504047221 */ /* 0x000fe20000000000 */
[----:B------:R-:W-:Y:S01]  /*0c50*/  FMUL R25, R25, R25 ;  /* 0x0000001919197220 */ /* 0x000fe20000400000 */
[----:B------:R-:W-:-:S03]  /*0c60*/  IMAD.U32 R5, R6, 0x10000, RZ ;  /* 0x0001000006057824 */ /* 0x000fc600078e00ff */
[----:B------:R-:W-:Y:S01]  /*0c70*/  FADD R25, R4, R25 ;  /* 0x0000001904197221 */ /* 0x000fe20000000000 */
[----:B------:R-:W-:Y:S01]  /*0c80*/  SHF.L.U32 R4, R7, 0x10, RZ ;  /* 0x0000001007047819 */ /* 0x000fe200000006ff */
[----:B------:R-:W-:Y:S01]  /*0c90*/  FMUL R6, R5, R5 ;  /* 0x0000000505067220 */ /* 0x000fe20000400000 */
[----:B------:R-:W-:Y:S01]  /*0ca0*/  PRMT R7, R7, 0x7632, R7 ;  /* 0x0000763207077816 */ /* 0x000fe20000000007 */
[----:B------:R-:W-:Y:S02]  /*0cb0*/  FADD R27, R24, R5 ;  /* 0x00000005181b7221 */ /* 0x000fe40000000000 */
[----:B------:R-:W-:Y:S01]  /*0cc0*/  FADD R6, R25, R6 ;  /* 0x0000000619067221 */ /* 0x000fe20000000000 */
[----:B------:R-:W-:Y:S01]  /*0cd0*/  FMUL R5, R4, R4 ;  /* 0x0000000404057220 */ /* 0x000fe20000400000 */
[----:B------:R-:W-:Y:S02]  /*0ce0*/  IMAD.U32 R22, R7, 0x10000, RZ ;  /* 0x0001000007167824 */ /* 0x000fe400078e00ff */
[----:B------:R-:W-:Y:S01]  /*0cf0*/  FADD R27, R27, R4 ;  /* 0x000000041b1b7221 */ /* 0x000fe20000000000 */
[----:B------:R-:W-:Y:S01]  /*0d00*/  FADD R5, R6, R5 ;  /* 0x0000000506057221 */ /* 0x000fe20000000000 */
[----:B---3--:R-:W-:Y:S01]  /*0d10*/  SHF.L.U32 R6, R8, 0x10, RZ ;  /* 0x0000001008067819 */ /* 0x008fe200000006ff */
[----:B------:R-:W-:Y:S01]  /*0d20*/  FMUL R4, R22, R22 ;  /* 0x0000001616047220 */ /* 0x000fe20000400000 */
[----:B------:R-:W-:Y:S01]  /*0d30*/  PRMT R8, R8, 0x7632, R8 ;  /* 0x0000763208087816 */ /* 0x000fe20000000008 */
[----:B------:R-:W-:-:S02]  /*0d40*/  FADD R27, R27, R22 ;  /* 0x000000161b1b7221 */ /* 0x000fc40000000000 */
[----:B------:R-:W-:Y:S01]  /*0d50*/  FADD R4, R5, R4 ;  /* 0x0000000405047221 */ /* 0x000fe20000000000 */
[----:B------:R-:W-:Y:S01]  /*0d60*/  FMUL R5, R6, R6 ;  /* 0x0000000606057220 */ /* 0x000fe20000400000 */
[----:B------:R-:W-:Y:S02]  /*0d70*/  IMAD.U32 R8, R8, 0x10000, RZ ;  /* 0x0001000008087824 */ /* 0x000fe400078e00ff */
[----:B------:R-:W-:Y:S01]  /*0d80*/  FADD R27, R27, R6 ;  /* 0x000000061b1b7221 */ /* 0x000fe20000000000 */
[C---:B------:R-:W-:Y:S01]  /*0d90*/  SHF.L.U32 R6, R9.reuse, 0x10, RZ ;  /* 0x0000001009067819 */ /* 0x040fe200000006ff */
[----:B------:R-:W-:Y:S01]  /*0da0*/  FADD R4, R4, R5 ;  /* 0x0000000504047221 */ /* 0x000fe20000000000 */
[----:B------:R-:W-:Y:S01]  /*0db0*/  FMUL R5, R8, R8 ;  /* 0x0000000808057220 */ /* 0x000fe20000400000 */
[----:B------:R-:W-:Y:S01]  /*0dc0*/  PRMT R9, R9, 0x7632, R9 ;  /* 0x0000763209097816 */ /* 0x000fe20000000009 */
[----:B------:R-:W-:Y:S02]  /*0dd0*/  FADD R27, R27, R8 ;  /* 0x000000081b1b7221 */ /* 0x000fe40000000000 */
[----:B------:R-:W-:Y:S01]  /*0de0*/  FADD R4, R4, R5 ;  /* 0x0000000504047221 */ /* 0x000fe20000000000 */
[----:B------:R-:W-:Y:S01]  /*0df0*/  FMUL R5, R6, R6 ;  /* 0x0000000606057220 */ /* 0x000fe20000400000 */
[----:B------:R-:W-:-:S02]  /*0e00*/  IMAD.U32 R8, R9, 0x10000, RZ ;  /* 0x0001000009087824 */ /* 0x000fc400078e00ff */
[----:B------:R-:W-:Y:S01]  /*0e10*/  FADD R27, R27, R6 ;  /* 0x000000061b1b7221 */ /* 0x000fe20000000000 */
[----:B------:R-:W-:Y:S01]  /*0e20*/  SHF.L.U32 R6, R10, 0x10, RZ ;  /* 0x000000100a067819 */ /* 0x000fe200000006ff */
[----:B------:R-:W-:Y:S01]  /*0e30*/  FADD R4, R4, R5 ;  /* 0x0000000504047221 */ /* 0x000fe20000000000 */
[----:B------:R-:W-:Y:S01]  /*0e40*/  FMUL R5, R8, R8 ;  /* 0x0000000808057220 */ /* 0x000fe20000400000 */
[----:B------:R-:W-:Y:S01]  /*0e50*/  PRMT R10, R10, 0x7632, R10 ;  /* 0x000076320a0a7816 */ /* 0x000fe2000000000a */
[----:B------:R-:W-:Y:S02]  /*0e60*/  FADD R27, R27, R8 ;  /* 0x000000081b1b7221 */ /* 0x000fe40000000000 */
        /* <DEDUP_REMOVED lines=8> */
[----:B------:R-:W-:Y:S01]  /*0ef0*/  FADD R27, R27, R10 ;  /* 0x0000000a1b1b7221 */ /* 0x000fe20000000000 */
[----:B------:R-:W-:-:S02]  /*0f00*/  IMAD.IADD R10, R23, 0x1, R26 ;  /* 0x00000001170a7824 */ /* 0x000fc400078e021a */
[----:B------:R-:W-:Y:S01]  /*0f10*/  FADD R4, R4, R5 ;  /* 0x0000000504047221 */ /* 0x000fe20000000000 */
[----:B------:R-:W-:Y:S01]  /*0f20*/  FMUL R5, R6, R6 ;  /* 0x0000000606057220 */ /* 0x000fe20000400000 */
[----:B------:R-:W-:Y:S02]  /*0f30*/  IMAD.U32 R8, R11, 0x10000, RZ ;  /* 0x000100000b087824 */ /* 0x000fe400078e00ff */
[----:B------:R-:W-:Y:S01]  /*0f40*/  FADD R27, R27, R6 ;  /* 0x000000061b1b7221 */ /* 0x000fe20000000000 */
[----:B----4-:R-:W-:Y:S01]  /*0f50*/  SHF.L.U32 R6, R12, 0x10, RZ ;  /* 0x000000100c067819 */ /* 0x010fe200000006ff */
[----:B------:R-:W-:Y:S01]  /*0f60*/  FADD R4, R4, R5 ;  /* 0x0000000504047221 */ /* 0x000fe20000000000 */
[----:B------:R-:W-:Y:S01]  /*0f70*/  FMUL R5, R8, R8 ;  /* 0x0000000808057220 */ /* 0x000fe20000400000 */
[----:B------:R-:W-:Y:S01]  /*0f80*/  PRMT R12, R12, 0x7632, R12 ;  /* 0x000076320c0c7816 */ /* 0x000fe2000000000c */
[----:B------:R-:W-:Y:S01]  /*0f90*/  FADD R27, R27, R8 ;  /* 0x000000081b1b7221 */ /* 0x000fe20000000000 */
[----:B------:R-:W-:Y:S01]  /*0fa0*/  ISETP.GE.AND P0, PT, R10, UR18, PT ;  /* 0x000000120a007c0c */ /* 0x000fe2000bf06270 */
[----:B------:R-:W-:Y:S01]  /*0fb0*/  FADD R4, R4, R5 ;  /* 0x0000000504047221 */ /* 0x000fe20000000000 */
[----:B------:R-:W-:Y:S01]  /*0fc0*/  FMUL R5, R6, R6 ;  /* 0x0000000606057220 */ /* 0x000fe20000400000 */
[----:B------:R-:W-:-:S02]  /*0fd0*/  IMAD.U32 R12, R12, 0x10000, RZ ;  /* 0x000100000c0c7824 */ /* 0x000fc400078e00ff */
        /* <DEDUP_REMOVED lines=10> */
[----:B------:R-:W-:Y:S01]  /*1080*/  SHF.L.U32 R6, R14, 0x10, RZ ;  /* 0x000000100e067819 */ /* 0x000fe200000006ff */
[----:B------:R-:W-:Y:S01]  /*1090*/  FADD R4, R4, R5 ;  /* 0x0000000504047221 */ /* 0x000fe20000000000 */
        /* <DEDUP_REMOVED lines=16> */
[----:B-----5:R-:W-:Y:S01]  /*11a0*/  SHF.L.U32 R6, R16, 0x10, RZ ;  /* 0x0000001010067819 */ /* 0x020fe200000006ff */
        /* <DEDUP_REMOVED lines=12> */
[----:B------:R-:W-:-:S02]  /*1270*/  FADD R27, R27, R16 ;  /* 0x000000101b1b7221 */ /* 0x000fc40000000000 */
[----:B------:R-:W-:Y:S01]  /*1280*/  FADD R4, R4, R5 ;  /* 0x0000000504047221 */ /* 0x000fe20000000000 */
[----:B------:R-:W-:Y:S01]  /*1290*/  FMUL R5, R6, R6 ;  /* 0x0000000606057220 */ /* 0x000fe20000400000 */
[----:B------:R-:W-:Y:S02]  /*12a0*/  IMAD.U32 R8, R17, 0x10000, RZ ;  /* 0x0001000011087824 */ /* 0x000fe400078e00ff */
[--C-:B------:R-:W-:Y:S01]  /*12b0*/  FADD R27, R27, R6.reuse ;  /* 0x000000061b1b7221 */ /* 0x100fe20000000000 */
[----:B------:R-:W-:Y:S01]  /*12c0*/  PRMT R6, R18, 0x7632, R6 ;  /* 0x0000763212067816 */ /* 0x000fe20000000006 */
[----:B------:R-:W-:Y:S01]  /*12d0*/  FADD R4, R4, R5 ;  /* 0x0000000504047221 */ /* 0x000fe20000000000 */
[----:B------:R-:W-:Y:S01]  /*12e0*/  SHF.L.U32 R18, R18, 0x10, RZ ;  /* 0x0000001012127819 */ /* 0x000fe200000006ff */
[----:B------:R-:W-:Y:S01]  /*12f0*/  FMUL R5, R8, R8 ;  /* 0x0000000808057220 */ /* 0x000fe20000400000 */
[----:B------:R-:W-:Y:S01]  /*1300*/  FADD R27, R27, R8 ;  /* 0x000000081b1b7221 */ /* 0x000fe20000000000 */
[----:B------:R-:W-:Y:S01]  /*1310*/  IMAD.U32 R6, R6, 0x10000, RZ ;  /* 0x0001000006067824 */ /* 0x000fe200078e00ff */
[----:B------:R-:W-:Y:S01]  /*1320*/  SHF.L.U32 R8, R19, 0x10, RZ ;  /* 0x0000001013087819 */ /* 0x000fe200000006ff */
[----:B------:R-:W-:Y:S01]  /*1330*/  FADD R4, R4, R5 ;  /* 0x0000000504047221 */ /* 0x000fe20000000000 */
[----:B------:R-:W-:Y:S01]  /*1340*/  FMUL R5, R18, R18 ;  /* 0x0000001212057220 */ /* 0x000fe20000400000 */
[----:B------:R-:W-:Y:S01]  /*1350*/  FMUL R7, R6, R6 ;  /* 0x0000000606077220 */ /* 0x000fe20000400000 */
[----:B------:R-:W-:-:S02]  /*1360*/  FADD R27, R27, R18 ;  /* 0x000000121b1b7221 */ /* 0x000fc40000000000 */
[--C-:B------:R-:W-:Y:S01]  /*1370*/  FADD R4, R4, R5.reuse ;  /* 0x0000000504047221 */ /* 0x100fe20000000000 */
[----:B------:R-:W-:Y:S01]  /*1380*/  PRMT R5, R19, 0x7632, R5 ;  /* 0x0000763213057816 */ /* 0x000fe20000000005 */
[----:B------:R-:W-:Y:S02]  /*1390*/  FADD R27, R27, R6 ;  /* 0x000000061b1b7221 */ /* 0x000fe40000000000 */
[----:B------:R-:W-:Y:S01]  /*13a0*/  FADD R4, R4, R7 ;  /* 0x0000000704047221 */ /* 0x000fe20000000000 */
[----:B------:R-:W-:Y:S01]  /*13b0*/  SHF.L.U32 R24, R5, 0x10, RZ ;  /* 0x0000001005187819 */ /* 0x000fe200000006ff */
[----:B------:R-:W-:Y:S01]  /*13c0*/  FMUL R5, R8, R8 ;  /* 0x0000000808057220 */ /* 0x000fe20000400000 */
[----:B------:R-:W-:-:S03]  /*13d0*/  FADD R27, R27, R8 ;  /* 0x000000081b1b7221 */ /* 0x000fc60000000000 */
[----:B------:R-:W-:Y:S01]  /*13e0*/  FADD R4, R4, R5 ;  /* 0x0000000504047221 */ /* 0x000fe20000000000 */
[----:B------:R-:W-:Y:S01]  /*13f0*/  FMUL R5, R24, R24 ;  /* 0x0000001818057220 */ /* 0x000fe20000400000 */
[----:B------:R-:W-:-:S03]  /*1400*/  FADD R24, R27, R24 ;  /* 0x000000181b187221 */ /* 0x000fc60000000000 */
[----:B------:R-:W-:Y:S01]  /*1410*/  FADD R22, R4, R5 ;  /* 0x0000000504167221 */ /* 0x000fe20000000000 */
[----:B------:R-:W-:Y:S06]  /*1420*/  @!P0 BRA `(.L_x_5) ;  /* 0xfffffff400788947 */ /* 0x000fec000383ffff */
.L_x_1:
[----:B------:R-:W-:Y:S05]  /*1430*/  BSYNC.RECONVERGENT B0 ;  /* 0x0000000000007941 */ /* 0x000fea0003800200 */
.L_x_0:
[----:B------:R-:W-:Y:S01]  /*1440*/  VIADD R7, R21, UR18 ;  /* 0x0000001215077c36 */ /* 0x000fe20008000000 */
[----:B------:R-:W-:Y:S04]  /*1450*/  BSSY.RECONVERGENT B0, `(.L_x_6) ;  /* 0x0000056000007945 */ /* 0x000fe80003800200 */
[----:B------:R-:W-:-:S13]  /*1460*/  ISETP.GE.AND P0, PT, R7, UR6, PT ;  /* 0x0000000607007c0c */ /* 0x000fda000bf06270 */
[----:B------:R-:W-:Y:S05]  /*1470*/  @P0 BRA `(.L_x_7) ;  /* 0x00000004004c0947 */ /* 0x000fea0003800000 */
[----:B------:R-:W0:Y:S01]  /*1480*/  I2F.U32.RP R10, UR15 ;  /* 0x0000000f000a7d06 */ /* 0x000e220008209000 */
[----:B------:R-:W-:Y:S01]  /*1490*/  IADD3 R6, PT, PT, R7, UR15, RZ ;  /* 0x0000000f07067c10 */ /* 0x000fe2000fffe0ff */
[----:B------:R-:W-:Y:S01]  /*14a0*/  BSSY.RECONVERGENT B1, `(.L_x_8) ;  /* 0x000002c000017945 */ /* 0x000fe20003800200 */
[----:B------:R-:W-:Y:S02]  /*14b0*/  ISETP.NE.U32.AND P2, PT, RZ, UR15, PT ;  /* 0x0000000fff007c0c */ /* 0x000fe4000bf45070 */
[C---:B------:R-:W-:Y:S02]  /*14c0*/  ISETP.GE.AND P0, PT, R6.reuse, UR6, PT ;  /* 0x0000000606007c0c */ /* 0x040fe4000bf06270 */
[----:B------:R-:W-:Y:S02]  /*14d0*/  VIMNMX R9, PT, PT, R6, UR6, !PT ;  /* 0x0000000606097c48 */ /* 0x000fe4000ffe0100 */
[----:B------:R-:W-:-:S04]  /*14e0*/  SEL R8, RZ, 0x1, P0 ;  /* 0x00000001ff087807 */ /* 0x000fc80000000000 */
[----:B------:R-:W-:Y:S01]  /*14f0*/  IADD3 R9, PT, PT, R9, -R6, -R8 ;  /* 0x8000000609097210 */ /* 0x000fe20007ffe808 */
[----:B0-----:R-:W0:Y:S02]  /*1500*/  MUFU.RCP R10, R10 ;  /* 0x0000000a000a7308 */ /* 0x001e240000001000 */
[----:B0-----:R-:W-:-:S06]  /*1510*/  IADD3 R4, PT, PT, R10, 0xffffffe, RZ ;  /* 0x0ffffffe0a047810 */ /* 0x001fcc0007ffe0ff */
[----:B------:R0:W1:Y:S02]  /*1520*/  F2I.FTZ.U32.TRUNC.NTZ R5, R4 ;  /* 0x0000000400057305 */ /* 0x000064000021f000 */
[----:B0-----:R-:W-:Y:S02]  /*1530*/  IMAD.MOV.U32 R4, RZ, RZ, RZ ;  /* 0x000000ffff047224 */ /* 0x001fe400078e00ff */
[----:B-1----:R-:W-:-:S04]  /*1540*/  IMAD.MOV R11, RZ, RZ, -R5 ;  /* 0x000000ffff0b7224 */ /* 0x002fc800078e0a05 */
[----:B------:R-:W-:-:S04]  /*1550*/  IMAD R11, R11, UR15, RZ ;  /* 0x0000000f0b0b7c24 */ /* 0x000fc8000f8e02ff */
[----:B------:R-:W-:-:S06]  /*1560*/  IMAD.HI.U32 R10, R5, R11, R4 ;  /* 0x0000000b050a7227 */ /* 0x000fcc00078e0004 */
[----:B------:R-:W-:-:S05]  /*1570*/  IMAD.HI.U32 R5, R10, R9, RZ ;  /* 0x000000090a057227 */ /* 0x000fca00078e00ff */
[----:B------:R-:W-:-:S05]  /*1580*/  IADD3 R4, PT, PT, -R5, RZ, RZ ;  /* 0x000000ff05047210 */ /* 0x000fca0007ffe1ff */
[----:B------:R-:W-:-:S05]  /*1590*/  IMAD R9, R4, UR15, R9 ;  /* 0x0000000f04097c24 */ /* 0x000fca000f8e0209 */
[----:B------:R-:W-:-:S13]  /*15a0*/  ISETP.GE.U32.AND P0, PT, R9, UR15, PT ;  /* 0x0000000f09007c0c */ /* 0x000fda000bf06070 */
[----:B------:R-:W-:Y:S01]  /*15b0*/  @P0 VIADD R9, R9, -UR15 ;  /* 0x8000000f09090c36 */ /* 0x000fe20008000000 */
[----:B------:R-:W-:-:S04]  /*15c0*/  @P0 IADD3 R5, PT, PT, R5, 0x1, RZ ;  /* 0x0000000105050810 */ /* 0x000fc80007ffe0ff */
[----:B------:R-:W-:-:S13]  /*15d0*/  ISETP.GE.U32.AND P1, PT, R9, UR15, PT ;  /* 0x0000000f09007c0c */ /* 0x000fda000bf26070 */
[----:B------:R-:W-:Y:S01]  /*15e0*/  @P1 VIADD R5, R5, 0x1 ;  /* 0x0000000105051836 */ /* 0x000fe20000000000 */
[----:B------:R-:W-:-:S04]  /*15f0*/  @!P2 LOP3.LUT R5, RZ, UR15, RZ, 0x33, !PT ;  /* 0x0000000fff05ac12 */ /* 0x000fc8000f8e33ff */
[----:B------:R-:W-:-:S04]  /*1600*/  IADD3 R5, PT, PT, R8, R5, RZ ;  /* 0x0000000508057210 */ /* 0x000fc80007ffe0ff */
[C---:B------:R-:W-:Y:S02]  /*1610*/  LOP3.LUT R4, R5.reuse, 0x3, RZ, 0xc0, !PT ;  /* 0x0000000305047812 */ /* 0x040fe400078ec0ff */
[----:B------:R-:W-:Y:S02]  /*1620*/  ISETP.GE.U32.AND P1, PT, R5, 0x3, PT ;  /* 0x000000030500780c */ /* 0x000fe40003f26070 */
[----:B------:R-:W-:Y:S01]  /*1630*/  ISETP.NE.AND P0, PT, R4, 0x3, PT ;  /* 0x000000030400780c */ /* 0x000fe20003f05270 */
[----:B------:R-:W-:-:S12]  /*1640*/  IMAD.MOV.U32 R4, RZ, RZ, R7 ;  /* 0x000000ffff047224 */ /* 0x000fd800078e0007 */
[----:B------:R-:W-:Y:S05]  /*1650*/  @!P0 BRA `(.L_x_9) ;  /* 0x0000000000408947 */ /* 0x000fea0003800000 */
[----:B------:R-:W-:-:S04]  /*1660*/  IADD3 R4, PT, PT, R5, 0x1, RZ ;  /* 0x0000000105047810 */ /* 0x000fc80007ffe0ff */
[----:B------:R-:W-:Y:S01]  /*1670*/  LOP3.LUT R5, R4, 0x3, RZ, 0xc0, !PT ;  /* 0x0000000304057812 */ /* 0x000fe200078ec0ff */
[----:B------:R-:W-:-:S03]  /*1680*/  IMAD.MOV.U32 R4, RZ, RZ, R7 ;  /* 0x000000ffff047224 */ /* 0x000fc600078e0007 */
[----:B------:R-:W-:-:S07]  /*1690*/  IADD3 R5, PT, PT, -R5, RZ, RZ ;  /* 0x000000ff05057210 */ /* 0x000fce0007ffe1ff */
.L_x_10:
[----:B------:R-:W-:Y:S01]  /*16a0*/  MOV R9, UR9 ;  /* 0x0000000900097c02 */ /* 0x000fe20008000f00 */
[----:B------:R-:W-:-:S04]  /*16b0*/  IMAD.U32 R8, RZ, RZ, UR8 ;  /* 0x00000008ff087e24 */ /* 0x000fc8000f8e00ff */
[----:B------:R-:W-:-:S06]  /*16c0*/  IMAD.WIDE R8, R4, 0x2, R8 ;  /* 0x0000000204087825 */ /* 0x000fcc00078e0208 */
[----:B------:R-:W2:Y:S01]  /*16d0*/  LDG.E.U16.CONSTANT R8, desc[UR16][R8.64] ;  /* 0x0000001008087981 */ /* 0x000ea2000c1e9500 */
[----:B------:R-:W-:Y:S02]  /*16e0*/  VIADD R5, R5, 0x1 ;  /* 0x0000000105057836 */ /* 0x000fe40000000000 */
[----:B------:R-:W-:-:S03]  /*16f0*/  VIADD R4, R4, UR15 ;  /* 0x0000000f04047c36 */ /* 0x000fc60008000000 */
[----:B------:R-:W-:Y:S02]  /*1700*/  ISETP.NE.AND P0, PT, R5, RZ, PT ;  /* 0x000000ff0500720c */ /* 0x000fe40003f05270 */
[----:B--2---:R-:W-:-:S05]  /*1710*/  SHF.L.U32 R11, R8, 0x10, RZ ;  /* 0x00000010080b7819 */ /* 0x004fca00000006ff */
[C---:B------:R-:W-:Y:S01]  /*1720*/  FMUL R13, R11.reuse, R11 ;  /* 0x0000000b0b0d7220 */ /* 0x040fe20000400000 */
[----:B------:R-:W-:-:S03]  /*1730*/  FADD R24, R11, R24 ;  /* 0x000000180b187221 */ /* 0x000fc60000000000 */
[----:B------:R-:W-:Y:S02]  /*1740*/  FADD R22, R13, R22 ;  /* 0x000000160d167221 */ /* 0x000fe40000000000 */
[----:B------:R-:W-:Y:S05]  /*1750*/  @P0 BRA `(.L_x_10) ;  /* 0xfffffffc00d00947 */ /* 0x000fea000383ffff */
.L_x_9:
[----:B------:R-:W-:Y:S05]  /*1760*/  BSYNC.RECONVERGENT B1 ;  /* 0x0000000000017941 */ /* 0x000fea0003800200 */
.L_x_8:
[----:B------:R-:W-:Y:S05]  /*1770*/  @!P1 BRA `(.L_x_7) ;  /* 0x00000000008c9947 */ /* 0x000fea0003800000 */
[----:B------:R-:W-:-:S05]  /*1780*/  MOV R5, UR15 ;  /* 0x0000000f00057c02 */ /* 0x000fca0008000f00 */
[----:B------:R-:W-:-:S07]  /*1790*/  IMAD.SHL.U32 R5, R5, 0x2, RZ ;  /* 0x0000000205057824 */ /* 0x000fce00078e00ff */
.L_x_11:
[----:B------:R-:W-:Y:S01]  /*17a0*/  MOV R8, UR8 ;  /* 0x0000000800087c02 */ /* 0x000fe20008000f00 */
[----:B------:R-:W-:-:S04]  /*17b0*/  IMAD.U32 R9, RZ, RZ, UR9 ;  /* 0x00000009ff097e24 */ /* 0x000fc8000f8e00ff */
[----:B------:R-:W-:-:S03]  /*17c0*/  IMAD.WIDE R14, R4, 0x2, R8 ;  /* 0x00000002040e7825 */ /* 0x000fc600078e0208 */
[----:B------:R-:W-:-:S03]  /*17d0*/  IADD3 R12, P0, PT, R14, R5, RZ ;  /* 0x000000050e0c7210 */ /* 0x000fc60007f1e0ff */
[----:B------:R0:W2:Y:S01]  /*17e0*/  LDG.E.U16.CONSTANT R14, desc[UR16][R14.64] ;  /* 0x000000100e0e7981 */ /* 0x0000a2000c1e9500 */
[----:B------:R-:W-:Y:S02]  /*17f0*/  IADD3.X R13, PT, PT, RZ, R15, RZ, P0, !PT ;  /* 0x0000000fff0d7210 */ /* 0x000fe400007fe4ff */
[----:B------:R-:W-:-:S03]  /*1800*/  IADD3 R8, P0, PT, R5, R12, RZ ;  /* 0x0000000c05087210 */ /* 0x000fc60007f1e0ff */
[----:B------:R-:W3:Y:S02]  /*1810*/  LDG.E.U16.CONSTANT R12, desc[UR16][R12.64] ;  /* 0x000000100c0c7981 */ /* 0x000ee4000c1e9500 */
[----:B------:R-:W-:Y:S01]  /*1820*/  IMAD.X R9, RZ, RZ, R13, P0 ;  /* 0x000000ffff097224 */ /* 0x000fe200000e060d */
[----:B------:R-:W-:-:S04]  /*1830*/  IADD3 R10, P0, PT, R5, R8, RZ ;  /* 0x00000008050a7210 */ /* 0x000fc80007f1e0ff */
[----:B------:R-:W-:Y:S01]  /*1840*/  IADD3.X R11, PT, PT, RZ, R9, RZ, P0, !PT ;  /* 0x00000009ff0b7210 */ /* 0x000fe200007fe4ff */
[----:B------:R-:W4:Y:S04]  /*1850*/  LDG.E.U16.CONSTANT R8, desc[UR16][R8.64] ;  /* 0x0000001008087981 */ /* 0x000f28000c1e9500 */
[----:B------:R-:W5:Y:S01]  /*1860*/  LDG.E.U16.CONSTANT R10, desc[UR16][R10.64] ;  /* 0x000000100a0a7981 */ /* 0x000f62000c1e9500 */
[----:B0-----:R-:W-:-:S04]  /*1870*/  IMAD.U32 R15, RZ, RZ, UR15 ;  /* 0x0000000fff0f7e24 */ /* 0x001fc8000f8e00ff */
[----:B------:R-:W-:-:S05]  /*1880*/  IMAD R4, R15, 0x4, R4 ;  /* 0x000000040f047824 */ /* 0x000fca00078e0204 */
[----:B------:R-:W-:Y:S01]  /*1890*/  ISETP.GE.AND P0, PT, R4, UR6, PT ;  /* 0x0000000604007c0c */ /* 0x000fe2000bf06270 */
[----:B--2---:R-:W-:-:S04]  /*18a0*/  IMAD.U32 R17, R14, 0x10000, RZ ;  /* 0x000100000e117824 */ /* 0x004fc800078e00ff */
[C---:B------:R-:W-:Y:S01]  /*18b0*/  FMUL R19, R17.reuse, R17 ;  /* 0x0000001111137220 */ /* 0x040fe20000400000 */
[----:B---3--:R-:W-:Y:S01]  /*18c0*/  SHF.L.U32 R6, R12, 0x10, RZ ;  /* 0x000000100c067819 */ /* 0x008fe200000006ff */
[----:B------:R-:W-:Y:S02]  /*18d0*/  FADD R17, R17, R24 ;  /* 0x0000001811117221 */ /* 0x000fe40000000000 */
[----:B------:R-:W-:Y:S02]  /*18e0*/  FADD R19, R19, R22 ;  /* 0x0000001613137221 */ /* 0x000fe40000000000 */
[----:B------:R-:W-:Y:S01]  /*18f0*/  FMUL R12, R6, R6 ;  /* 0x00000006060c7220 */ /* 0x000fe20000400000 */
[----:B----4-:R-:W-:Y:S01]  /*1900*/  SHF.L.U32 R13, R8, 0x10, RZ ;  /* 0x00000010080d7819 */ /* 0x010fe200000006ff */
[----:B------:R-:W-:Y:S02]  /*1910*/  FADD R6, R17, R6 ;  /* 0x0000000611067221 */ /* 0x000fe40000000000 */
[----:B------:R-:W-:Y:S01]  /*1920*/  FADD R12, R19, R12 ;  /* 0x0000000c130c7221 */ /* 0x000fe20000000000 */
[----:B-----5:R-:W-:Y:S01]  /*1930*/  SHF.L.U32 R11, R10, 0x10, RZ ;  /* 0x000000100a0b7819 */ /* 0x020fe200000006ff */
[----:B------:R-:W-:Y:S01]  /*1940*/  FMUL R9, R13, R13 ;  /* 0x0000000d0d097220 */ /* 0x000fe20000400000 */
[----:B------:R-:W-:-:S03]  /*1950*/  FADD R6, R6, R13 ;  /* 0x0000000d06067221 */ /* 0x000fc60000000000 */
[----:B------:R-:W-:Y:S01]  /*1960*/  FADD R9, R12, R9 ;  /* 0x000000090c097221 */ /* 0x000fe20000000000 */
[----:B------:R-:W-:Y:S01]  /*1970*/  FMUL R22, R11, R11 ;  /* 0x0000000b0b167220 */ /* 0x000fe20000400000 */
[----:B------:R-:W-:-:S03]  /*1980*/  FADD R24, R6, R11 ;  /* 0x0000000b06187221 */ /* 0x000fc60000000000 */
[----:B------:R-:W-:Y:S01]  /*1990*/  FADD R22, R9, R22 ;  /* 0x0000001609167221 */ /* 0x000fe20000000000 */
[----:B------:R-:W-:Y:S06]  /*19a0*/  @!P0 BRA `(.L_x_11) ;  /* 0xfffffffc007c8947 */ /* 0x000fec000383ffff */
.L_x_7:
[----:B------:R-:W-:Y:S05]  /*19b0*/  BSYNC.RECONVERGENT B0 ;  /* 0x0000000000007941 */ /* 0x000fea0003800200 */
.L_x_6:
[----:B------:R-:W0:Y:S01]  /*19c0*/  SHFL.DOWN PT, R5, R24, 0x10, 0x1f ;  /* 0x0a001f0018057f89 */ /* 0x000e2200000e0000 */
[----:B------:R-:W-:Y:S01]  /*19d0*/  LOP3.LUT P0, RZ, R21, 0x1f, RZ, 0xc0, !PT ;  /* 0x0000001f15ff7812 */ /* 0x000fe2000780c0ff */
[----:B------:R-:W-:Y:S02]  /*19e0*/  BSSY.RECONVERGENT B0, `(.L_x_12) ;  /* 0x0000022000007945 */ /* 0x000fe40003800200 */
[----:B------:R-:W1:Y:S01]  /*19f0*/  SHFL.DOWN PT, R9, R22, 0x10, 0x1f ;  /* 0x0a001f0016097f89 */ /* 0x000e6200000e0000 */
[----:B0-----:R-:W-:Y:S01]  /*1a00*/  FADD R5, R5, R24 ;  /* 0x0000001805057221 */ /* 0x001fe20000000000 */
[----:B-1----:R-:W-:-:S04]  /*1a10*/  FADD R9, R9, R22 ;  /* 0x0000001609097221 */ /* 0x002fc80000000000 */
[----:B------:R-:W0:Y:S04]  /*1a20*/  SHFL.DOWN PT, R4, R5, 0x8, 0x1f ;  /* 0x09001f0005047f89 */ /* 0x000e2800000e0000 */
        /* <DEDUP_REMOVED lines=14> */
[----:B-1----:R-:W-:Y:S01]  /*1b10*/  FADD R9, R10, R9 ;  /* 0x000000090a097221 */ /* 0x002fe20000000000 */
[----:B------:R-:W-:Y:S06]  /*1b20*/  @P0 BRA `(.L_x_13) ;  /* 0x0000000000340947 */ /* 0x000fec0003800000 */
[----:B------:R-:W0:Y:S01]  /*1b30*/  S2R R5, SR_CgaCtaId ;  /* 0x0000000000057919 */ /* 0x000e220000008800 */
[----:B------:R-:W-:Y:S01]  /*1b40*/  MOV R4, 0x400 ;  /* 0x0000040000047802 */ /* 0x000fe20000000f00 */
[----:B------:R-:W-:Y:S03]  /*1b50*/  BSSY.RECONVERGENT B1, `(.L_x_14) ;  /* 0x0000006000017945 */ /* 0x000fe60003800200 */
[----:B0-----:R-:W-:-:S07]  /*1b60*/  LEA R6, R5, R4, 0x18 ;  /* 0x0000000405067211 */ /* 0x001fce00078ec0ff */
.L_x_15:
[----:B------:R-:W0:Y:S02]  /*1b70*/  LDS R4, [R6] ;  /* 0x0000000006047984 */ /* 0x000e240000000800 */
[----:B0-----:R-:W-:-:S05]  /*1b80*/  FADD R5, R15, R4 ;  /* 0x000000040f057221 */ /* 0x001fca0000000000 */
[----:B------:R-:W0:Y:S02]  /*1b90*/  ATOMS.CAST.SPIN P0, [R6], R4, R5 ;  /* 0x000000040600758d */ /* 0x000e240001800005 */
[----:B0-----:R-:W-:Y:S05]  /*1ba0*/  @!P0 BRA `(.L_x_15) ;  /* 0xfffffffc00f08947 */ /* 0x001fea000383ffff */
[----:B------:R-:W-:Y:S05]  /*1bb0*/  BSYNC.RECONVERGENT B1 ;  /* 0x0000000000017941 */ /* 0x000fea0003800200 */
.L_x_14:
[----:B------:R-:W0:Y:S02]  /*1bc0*/  LDS R4, [R6+0x4] ;  /* 0x0000040006047984 */ /* 0x000e240000000800 */
[----:B0-----:R-:W-:-:S05]  /*1bd0*/  FADD R5, R9, R4 ;  /* 0x0000000409057221 */ /* 0x001fca0000000000 */
[----:B------:R-:W0:Y:S02]  /*1be0*/  ATOMS.CAST.SPIN P0, [R6+0x4], R4, R5 ;  /* 0x000004040600758d */ /* 0x000e240001800005 */
[----:B0-----:R-:W-:Y:S05]  /*1bf0*/  @!P0 BRA `(.L_x_14) ;  /* 0xfffffffc00f08947 */ /* 0x001fea000383ffff */
.L_x_13:
[----:B------:R-:W-:Y:S05]  /*1c00*/  BSYNC.RECONVERGENT B0 ;  /* 0x0000000000007941 */ /* 0x000fea0003800200 */
.L_x_12:
[----:B------:R-:W0:Y:S08]  /*1c10*/  S2UR UR11, SR_CgaCtaId ;  /* 0x00000000000b79c3 */ /* 0x000e300000008800 */
[----:B------:R-:W-:Y:S01]  /*1c20*/  BAR.SYNC.DEFER_BLOCKING 0x0 ;  /* 0x0000000000007b1d */ /* 0x000fe20000010000 */
[----:B------:R-:W-:Y:S01]  /*1c30*/  I2FP.F32.S32 R4, UR6 ;  /* 0x0000000600047c45 */ /* 0x000fe20008201400 */
[----:B------:R-:W-:-:S03]  /*1c40*/  IMAD.MOV.U32 R5, RZ, RZ, 0x4b800000 ;  /* 0x4b800000ff057424 */ /* 0x000fc600078e00ff */
[C---:B------:R-:W-:Y:S01]  /*1c50*/  FSETP.GEU.AND P0, PT, |R4|.reuse, 1.175494350822287508e-38, PT ;  /* 0x008000000400780b */ /* 0x040fe20003f0e200 */
[----:B------:R-:W-:Y:S01]  /*1c60*/  UMOV UR10, 0x400 ;  /* 0x00000400000a7882 */ /* 0x000fe20000000000 */
[----:B------:R-:W1:Y:S01]  /*1c70*/  LDCU UR14, c[0x0][0x3a8] ;  /* 0x00007500ff0e77ac */ /* 0x000e620008000800 */
[----:B------:R-:W-:Y:S01]  /*1c80*/  BSSY.RECONVERGENT B0, `(.L_x_16) ;  /* 0x00003ec000007945 */ /* 0x000fe20003800200 */
[----:B------:R-:W-:Y:S01]  /*1c90*/  FSEL R5, R5, 1, !P0 ;  /* 0x3f80000005057808 */ /* 0x000fe20004000000 */
[----:B------:R-:W2:Y:S01]  /*1ca0*/  LDCU UR21, c[0x0][0x3a8] ;  /* 0x00007500ff1577ac */ /* 0x000ea20008000800 */
[----:B------:R-:W3:Y:S07]  /*1cb0*/  LDCU UR32, c[0x0][0x3a8] ;  /* 0x00007500ff2077ac */ /* 0x000eee0008000800 */
[----:B------:R-:W-:Y:S01]  /*1cc0*/  @!P0 FMUL R4, R4, 16777216 ;  /* 0x4b80000004048820 */ /* 0x000fe20000400000 */
[----:B------:R-:W4:Y:S01]  /*1cd0*/  LDCU.64 UR30, c[0x0][0x388] ;  /* 0x00007100ff1e77ac */ /* 0x000f220008000a00 */
[----:B0-----:R-:W-:-:S04]  /*1ce0*/  ULEA UR10, UR11, UR10, 0x18 ;  /* 0x0000000a0b0a7291 */ /* 0x001fc8000f8ec0ff */
[----:B------:R-:W0:Y:S01]  /*1cf0*/  MUFU.RCP R4, R4 ;  /* 0x0000000400047308 */ /* 0x000e220000001000 */
[----:B------:R-:W1:Y:S01]  /*1d00*/  LDCU.64 UR22, c[0x0][0x388] ;  /* 0x00007100ff1677ac */ /* 0x000e620008000a00 */
[----:B------:R-:W1:Y:S03]  /*1d10*/  LDCU.64 UR26, c[0x0][0x388] ;  /* 0x00007100ff1a77ac */ /* 0x000e660008000a00 */
[----:B------:R-:W5:Y:S01]  /*1d20*/  LDS.64 R8, [UR10] ;  /* 0x0000000aff087984 */ /* 0x000f620008000a00 */
[----:B------:R-:W1:Y:S01]  /*1d30*/  LDCU.64 UR34, c[0x0][0x380] ;  /* 0x00007000ff2277ac */ /* 0x000e620008000a00 */
[----:B------:R-:W2:Y:S01]  /*1d40*/  LDCU UR10, c[0x0][0x3b0] ;  /* 0x00007600ff0a77ac */ /* 0x000ea20008000800 */
[----:B0-----:R-:W-:Y:S01]  /*1d50*/  FMUL R5, R4, R5 ;  /* 0x0000000504057220 */ /* 0x001fe20000400000 */
[----:B------:R-:W0:Y:S01]  /*1d60*/  LDCU.64 UR24, c[0x0][0x380] ;  /* 0x00007000ff1877ac */ /* 0x000e220008000a00 */
[----:B------:R-:W0:Y:S02]  /*1d70*/  LDCU.64 UR28, c[0x0][0x380] ;  /* 0x00007000ff1c77ac */ /* 0x000e240008000a00 */
[C---:B-----5:R-:W-:Y:S01]  /*1d80*/  FMUL R8, R5.reuse, R8 ;  /* 0x0000000805087220 */ /* 0x060fe20000400000 */
[----:B------:R-:W-:-:S04]  /*1d90*/  FMUL R9, R5, R9 ;  /* 0x0000000905097220 */ /* 0x000fc80000400000 */
[----:B------:R-:W-:-:S13]  /*1da0*/  R2UR UR13, R8 ;  /* 0x00000000080d72ca */ /* 0x000fda00000e0000 */
[----:B------:R-:W-:-:S05]  /*1db0*/  MOV R6, UR13 ;  /* 0x0000000d00067c02 */ /* 0x000fca0008000f00 */
[----:B------:R-:W-:-:S04]  /*1dc0*/  FMUL R6, R6, UR13 ;  /* 0x0000000d06067c20 */ /* 0x000fc80008400000 */
[----:B------:R-:W-:-:S05]  /*1dd0*/  FADD R6, R9, -R6 ;  /* 0x8000000609067221 */ /* 0x000fca0000000000 */
[----:B------:R-:W-:-:S05]  /*1de0*/  FMNMX R6, RZ, R6, !PT ;  /* 0x00000006ff067209 */ /* 0x000fca0007800000 */
[----:B--2---:R-:W-:Y:S01]  /*1df0*/  FADD R6, R6, UR10 ;  /* 0x0000000a06067e21 */ /* 0x004fe20008000000 */
[----:B------:R-:W2:Y:S04]  /*1e00*/  LDCU.64 UR10, c[0x0][0x380] ;  /* 0x00007000ff0a77ac */ /* 0x000ea80008000a00 */
[----:B------:R-:W-:-:S13]  /*1e10*/  FSETP.GEU.AND P0, PT, |R6|, 1.175494350822287508e-38, PT ;  /* 0x008000000600780b */ /* 0x000fda0003f0e200 */
[----:B------:R-:W-:Y:S01]  /*1e20*/  @!P0 FMUL R6, R6, 16777216 ;  /* 0x4b80000006068820 */ /* 0x000fe20000400000 */
[----:B--2---:R-:W-:Y:S01]  /*1e30*/  IMAD.U32 R4, RZ, RZ, UR10 ;  /* 0x0000000aff047e24 */ /* 0x004fe2000f8e00ff */
[----:B------:R-:W-:-:S04]  /*1e40*/  MOV R5, UR11 ;  /* 0x0000000b00057c02 */ /* 0x000fc80008000f00 */
[----:B------:R-:W2:Y:S01]  /*1e50*/  MUFU.RSQ R6, R6 ;  /* 0x0000000600067308 */ /* 0x000ea20000001400 */
[----:B------:R-:W-:Y:S02]  /*1e60*/  R2UR UR10, R4 ;  /* 0x00000000040a72ca */ /* 0x000fe400000e0000 */
[----:B------:R-:W-:-:S11]  /*1e70*/  R2UR UR11, R5 ;  /* 0x00000000050b72ca */ /* 0x000fd600000e0000 */
[----:B------:R-:W-:Y:S01]  /*1e80*/  UIADD3 UR10, UP0, UPT, UR20, UR10, URZ ;  /* 0x0000000a140a7290 */ /* 0x000fe2000ff1e0ff */
[----:B--2---:R-:W-:-:S03]  /*1e90*/  R2UR UR12, R6 ;  /* 0x00000000060c72ca */ /* 0x004fc600000e0000 */
[----:B------:R-:W-:-:S10]  /*1ea0*/  UIADD3.X UR11, UPT, UPT, UR7, UR11, URZ, UP0, !UPT ;  /* 0x0000000b070b7290 */ /* 0x000fd400087fe4ff */
[----:B------:R-:W-:-:S04]  /*1eb0*/  IMAD.U32 R6, RZ, RZ, UR12 ;  /* 0x0000000cff067e24 */ /* 0x000fc8000f8e00ff */
[----:B------:R-:W-:-:S05]  /*1ec0*/  @!P0 FMUL R6, R6, 4096 ;  /* 0x4580000006068820 */ /* 0x000fca0000400000 */
[----:B------:R-:W-:Y:S02]  /*1ed0*/  @!P0 R2UR UR12, R6 ;  /* 0x00000000060c82ca */ /* 0x000fe400000e0000 */
[----:B------:R-:W-:-:S13]  /*1ee0*/  ISETP.GE.AND P0, PT, R20, UR18, PT ;  /* 0x0000001214007c0c */ /* 0x000fda000bf06270 */
[----:B01-34-:R-:W-:Y:S05]  /*1ef0*/  @P0 BRA `(.L_x_17) ;  /* 0x0000003c00100947 */ /* 0x01bfea0003800000 */
[----:B------:R-:W0:Y:S01]  /*1f00*/  LDCU.64 UR18, c[0x0][0x390] ;  /* 0x00007200ff1277ac */ /* 0x000e220008000a00 */
[----:B------:R-:W-:-:S05]  /*1f10*/  MOV R17, UR15 ;  /* 0x0000000f00117c02 */ /* 0x000fca0008000f00 */
[----:B------:R-:W-:Y:S01]  /*1f20*/  IMAD.SHL.U32 R17, R17, 0x8, RZ ;  /* 0x0000000811117824 */ /* 0x000fe200078e00ff */
[----:B0-----:R-:W-:-:S04]  /*1f30*/  UISETP.NE.U32.AND UP0, UPT, UR18, URZ, UPT ;  /* 0x000000ff1200728c */ /* 0x001fc8000bf05070 */
[----:B------:R-:W-:-:S09]  /*1f40*/  UISETP.NE.AND.EX UP0, UPT, UR19, URZ, UPT, UP0 ;  /* 0x000000ff1300728c */ /* 0x000fd2000bf05300 */
[----:B------:R-:W-:Y:S05]  /*1f50*/  BRA.U UP0, `(.L_x_18) ;  /* 0x0000001d00047547 */ /* 0x000fea000b800000 */
[----:B------:R-:W0:Y:S02]  /*1f60*/  LDCU.64 UR18, c[0x0][0x398] ;  /* 0x00007300ff1277ac */ /* 0x000e240008000a00 */
[----:B0-----:R-:W-:-:S04]  /*1f70*/  UISETP.NE.U32.AND UP0, UPT, UR18, URZ, UPT ;  /* 0x000000ff1200728c */ /* 0x001fc8000bf05070 */
[----:B------:R-:W-:-:S09]  /*1f80*/  UISETP.NE.AND.EX UP0, UPT, UR19, URZ, UPT, UP0 ;  /* 0x000000ff1300728c */ /* 0x000fd2000bf05300 */
[----:B------:R-:W-:Y:S05]  /*1f90*/  BRA.U !UP0, `(.L_x_19) ;  /* 0x0000000d08bc7547 */ /* 0x000fea000b800000 */
[----:B------:R-:W-:Y:S01]  /*1fa0*/  IABS R6, R0 ;  /* 0x0000000000067213 */ /* 0x000fe20000000000 */
[----:B------:R-:W-:Y:S01]  /*1fb0*/  IMAD.U32 R13, RZ, RZ, UR7 ;  /* 0x00000007ff0d7e24 */ /* 0x000fe2000f8e00ff */
[----:B------:R-:W-:Y:S02]  /*1fc0*/  MOV R12, UR20 ;  /* 0x00000014000c7c02 */ /* 0x000fe40008000f00 */
[----:B------:R-:W0:Y:S01]  /*1fd0*/  I2F.RP R0, R6 ;  /* 0x0000000600007306 */ /* 0x000e220000209400 */
[----:B------:R-:W-:Y:S02]  /*1fe0*/  IADD3 R14, PT, PT, R20, 0x3, RZ ;  /* 0x00000003140e7810 */ /* 0x000fe40007ffe0ff */
[----:B------:R-:W-:-:S05]  /*1ff0*/  IMAD.WIDE.U32 R12, R21, 0x10, R12 ;  /* 0x00000010150c7825 */ /* 0x000fca00078e000c */
[----:B0-----:R-:W0:Y:S02]  /*2000*/  MUFU.RCP R0, R0 ;  /* 0x0000000000007308 */ /* 0x001e240000001000 */
[----:B0-----:R-:W-:-:S06]  /*2010*/  IADD3 R2, PT, PT, R0, 0xffffffe, RZ ;  /* 0x0ffffffe00027810 */ /* 0x001fcc0007ffe0ff */
[----:B------:R0:W1:Y:S02]  /*2020*/  F2I.FTZ.U32.TRUNC.NTZ R3, R2 ;  /* 0x0000000200037305 */ /* 0x000064000021f000 */
[----:B0-----:R-:W-:Y:S02]  /*2030*/  IMAD.MOV.U32 R2, RZ, RZ, RZ ;  /* 0x000000ffff027224 */ /* 0x001fe400078e00ff */
[----:B-1----:R-:W-:-:S04]  /*2040*/  IMAD.MOV R15, RZ, RZ, -R3 ;  /* 0x000000ffff0f7224 */ /* 0x002fc800078e0a03 */
[----:B------:R-:W-:-:S04]  /*2050*/  IMAD R15, R15, R6, RZ ;  /* 0x000000060f0f7224 */ /* 0x000fc800078e02ff */
[----:B------:R-:W-:-:S07]  /*2060*/  IMAD.HI.U32 R15, R3, R15, R2 ;  /* 0x0000000f030f7227 */ /* 0x000fce00078e0002 */
.L_x_20:
[----:B------:R-:W-:Y:S01]  /*2070*/  MOV R0, UR14 ;  /* 0x0000000e00007c02 */ /* 0x000fe20008000f00 */
[C---:B------:R-:W-:Y:S01]  /*2080*/  VIADD R3, R14.reuse, 0xfffffffd ;  /* 0xfffffffd0e037836 */ /* 0x040fe20000000000 */
[----:B0-----:R-:W-:Y:S02]  /*2090*/  IADD3 R19, PT, PT, R14, -0x1, RZ ;  /* 0xffffffff0e137810 */ /* 0x001fe40007ffe0ff */
[-C--:B------:R-:W-:Y:S02]  /*20a0*/  IABS R2, R0.reuse ;  /* 0x0000000000027213 */ /* 0x080fe40000000000 */
[----:B------:R-:W-:Y:S02]  /*20b0*/  IABS R11, R3 ;  /* 0x00000003000b7213 */ /* 0x000fe40000000000 */
[----:B------:R-:W0:Y:S01]  /*20c0*/  I2F.RP R10, R2 ;  /* 0x00000002000a7306 */ /* 0x000e220000209400 */
[----:B------:R-:W-:Y:S02]  /*20d0*/  IABS R18, R19 ;  /* 0x0000001300127213 */ /* 0x000fe40000000000 */
[----:B------:R-:W-:Y:S01]  /*20e0*/  IMAD.HI.U32 R4, R15, R11, RZ ;  /* 0x0000000b0f047227 */ /* 0x000fe200078e00ff */
[----:B------:R-:W-:-:S02]  /*20f0*/  LOP3.LUT R3, R3, R0, RZ, 0x3c, !PT ;  /* 0x0000000003037212 */ /* 0x000fc400078e3cff */
[----:B------:R-:W-:Y:S01]  /*2100*/  LOP3.LUT R19, R19, R0, RZ, 0x3c, !PT ;  /* 0x0000000013137212 */ /* 0x000fe200078e3cff */
[----:B------:R-:W-:Y:S01]  /*2110*/  IMAD.MOV R5, RZ, RZ, -R4 ;  /* 0x000000ffff057224 */ /* 0x000fe200078e0a04 */
[----:B------:R-:W-:Y:S02]  /*2120*/  ISETP.GE.AND P0, PT, R3, RZ, PT ;  /* 0x000000ff0300720c */ /* 0x000fe40003f06270 */
[----:B------:R-:W-:Y:S01]  /*2130*/  ISETP.GE.AND P5, PT, R19, RZ, PT ;  /* 0x000000ff1300720c */ /* 0x000fe20003fa6270 */
[----:B------:R-:W-:Y:S02]  /*2140*/  IMAD R11, R2, R5, R11 ;  /* 0x00000005020b7224 */ /* 0x000fe400078e020b */
[----:B------:R-:W-:Y:S01]  /*2150*/  VIADD R5, R14, 0xfffffffe ;  /* 0xfffffffe0e057836 */ /* 0x000fe20000000000 */
[----:B0-----:R-:W0:Y:S02]  /*2160*/  MUFU.RCP R10, R10 ;  /* 0x0000000a000a7308 */ /* 0x001e240000001000 */
[----:B------:R-:W-:-:S13]  /*2170*/  ISETP.GT.U32.AND P2, PT, R6, R11, PT ;  /* 0x0000000b0600720c */ /* 0x000fda0003f44070 */
[----:B------:R-:W-:Y:S02]  /*2180*/  @!P2 IADD3 R11, PT, PT, R11, -R2, RZ ;  /* 0x800000020b0ba210 */ /* 0x000fe40007ffe0ff */
[----:B------:R-:W-:Y:S02]  /*2190*/  @!P2 IADD3 R4, PT, PT, R4, 0x1, RZ ;  /* 0x000000010404a810 */ /* 0x000fe40007ffe0ff */
[----:B0-----:R-:W-:Y:S02]  /*21a0*/  IADD3 R8, PT, PT, R10, 0xffffffe, RZ ;  /* 0x0ffffffe0a087810 */ /* 0x001fe40007ffe0ff */
[----:B------:R-:W-:Y:S02]  /*21b0*/  IABS R10, R5 ;  /* 0x00000005000a7213 */ /* 0x000fe40000000000 */
[----:B------:R0:W1:Y:S01]  /*21c0*/  F2I.FTZ.U32.TRUNC.NTZ R9, R8 ;  /* 0x0000000800097305 */ /* 0x000062000021f000 */
[----:B------:R-:W-:Y:S02]  /*21d0*/  ISETP.GE.U32.AND P1, PT, R11, R6, PT ;  /* 0x000000060b00720c */ /* 0x000fe40003f26070 */
[----:B------:R-:W-:-:S02]  /*21e0*/  MOV R6, R2 ;  /* 0x0000000200067202 */ /* 0x000fc40000000f00 */
[----:B------:R-:W-:Y:S01]  /*21f0*/  LOP3.LUT R5, R5, R0, RZ, 0x3c, !PT ;  /* 0x0000000005057212 */ /* 0x000fe200078e3cff */
[----:B0-----:R-:W-:-:S03]  /*2200*/  HFMA2 R8, -RZ, RZ, 0, 0 ;  /* 0x00000000ff087431 */ /* 0x001fc600000001ff */
[----:B------:R-:W-:Y:S01]  /*2210*/  ISETP.GE.AND P4, PT, R5, RZ, PT ;  /* 0x000000ff0500720c */ /* 0x000fe20003f86270 */
[----:B------:R-:W-:-:S04]  /*2220*/  VIADD R5, R14, 0x2 ;  /* 0x000000020e057836 */ /* 0x000fc80000000000 */
[----:B------:R-:W-:Y:S01]  /*2230*/  @P1 VIADD R4, R4, 0x1 ;  /* 0x0000000104041836 */ /* 0x000fe20000000000 */
[----:B-1----:R-:W-:-:S04]  /*2240*/  IADD3 R15, PT, PT, RZ, -R9, RZ ;  /* 0x80000009ff0f7210 */ /* 0x002fc80007ffe0ff */
[----:B------:R-:W-:Y:S01]  /*2250*/  @!P0 IADD3 R4, PT, PT, -R4, RZ, RZ ;  /* 0x000000ff04048210 */ /* 0x000fe20007ffe1ff */
[----:B------:R-:W-:-:S04]  /*2260*/  IMAD R15, R15, R2, RZ ;  /* 0x000000020f0f7224 */ /* 0x000fc800078e02ff */
[----:B------:R-:W-:-:S04]  /*2270*/  IMAD.HI.U32 R15, R9, R15, R8 ;  /* 0x0000000f090f7227 */ /* 0x000fc800078e0008 */
[----:B------:R-:W-:Y:S02]  /*2280*/  IMAD.MOV.U32 R8, RZ, RZ, R10 ;  /* 0x000000ffff087224 */ /* 0x000fe400078e000a */
[----:B------:R-:W-:Y:S02]  /*2290*/  VIADD R9, R14, 0x1 ;  /* 0x000000010e097836 */ /* 0x000fe40000000000 */
[----:B------:R-:W-:-:S03]  /*22a0*/  IMAD.HI.U32 R10, R15, R8, RZ ;  /* 0x000000080f0a7227 */ /* 0x000fc600078e00ff */
[----:B------:R-:W-:Y:S01]  /*22b0*/  IABS R23, R9 ;  /* 0x0000000900177213 */ /* 0x000fe20000000000 */
[----:B------:R-:W-:Y:S01]  /*22c0*/  IMAD.MOV R21, RZ, RZ, -R10 ;  /* 0x000000ffff157224 */ /* 0x000fe200078e0a0a */
[----:B------:R-:W-:Y:S01]  /*22d0*/  LOP3.LUT R9, R9, R0, RZ, 0x3c, !PT ;  /* 0x0000000009097212 */ /* 0x000fe200078e3cff */
[----:B------:R-:W-:-:S03]  /*22e0*/  IMAD.HI.U32 R22, R15, R18, RZ ;  /* 0x000000120f167227 */ /* 0x000fc600078e00ff */
[----:B------:R-:W-:Y:S01]  /*22f0*/  ISETP.GE.AND P0, PT, R9, RZ, PT ;  /* 0x000000ff0900720c */ /* 0x000fe20003f06270 */
[----:B------:R-:W-:Y:S01]  /*2300*/  IMAD.HI.U32 R16, R15, R23, RZ ;  /* 0x000000170f107227 */ /* 0x000fe200078e00ff */
[----:B------:R-:W-:-:S03]  /*2310*/  IADD3 R9, PT, PT, R14, 0x4, RZ ;  /* 0x000000040e097810 */ /* 0x000fc60007ffe0ff */
[----:B------:R-:W-:Y:S01]  /*2320*/  IMAD R11, R2, R21, R8 ;  /* 0x00000015020b7224 */ /* 0x000fe200078e0208 */
[----:B------:R-:W-:Y:S01]  /*2330*/  IADD3 R21, PT, PT, -R16, RZ, RZ ;  /* 0x000000ff10157210 */ /* 0x000fe20007ffe1ff */
[----:B------:R-:W-:Y:S01]  /*2340*/  IMAD.MOV R3, RZ, RZ, -R22 ;  /* 0x000000ffff037224 */ /* 0x000fe200078e0a16 */
[----:B------:R-:W-:Y:S02]  /*2350*/  IABS R8, R5 ;  /* 0x0000000500087213 */ /* 0x000fe40000000000 */
[----:B------:R-:W-:Y:S01]  /*2360*/  ISETP.GT.U32.AND P3, PT, R6, R11, PT ;  /* 0x0000000b0600720c */ /* 0x000fe20003f64070 */
[C---:B------:R-:W-:Y:S01]  /*2370*/  IMAD R19, R2.reuse, R3, R18 ;  /* 0x0000000302137224 */ /* 0x040fe200078e0212 */
[----:B------:R-:W-:Y:S01]  /*2380*/  IABS R18, R14 ;  /* 0x0000000e00127213 */ /* 0x000fe20000000000 */
[----:B------:R-:W-:Y:S01]  /*2390*/  IMAD R21, R2, R21, R23 ;  /* 0x0000001502157224 */ /* 0x000fe200078e0217 */
[----:B------:R-:W-:Y:S01]  /*23a0*/  LOP3.LUT R5, R5, R0, RZ, 0x3c, !PT ;  /* 0x0000000005057212 */ /* 0x000fe200078e3cff */
[----:B------:R-:W-:Y:S01]  /*23b0*/  IMAD.HI.U32 R25, R15, R8, RZ ;  /* 0x000000080f197227 */ /* 0x000fe200078e00ff */
[----:B------:R-:W-:-:S02]  /*23c0*/  ISETP.GT.U32.AND P2, PT, R6, R19, PT ;  /* 0x000000130600720c */ /* 0x000fc40003f44070 */
[----:B------:R-:W-:Y:S01]  /*23d0*/  ISETP.GT.U32.AND P6, PT, R6, R21, PT ;  /* 0x000000150600720c */ /* 0x000fe20003fc4070 */
[----:B------:R-:W-:-:S04]  /*23e0*/  VIADD R3, R14, 0x3 ;  /* 0x000000030e037836 */ /* 0x000fc80000000000 */
[----:B------:R-:W-:Y:S01]  /*23f0*/  @!P3 IADD3 R11, PT, PT, R11, -R2, RZ ;  /* 0x800000020b0bb210 */ /* 0x000fe20007ffe0ff */
[----:B------:R-:W-:Y:S01]  /*2400*/  @!P3 VIADD R10, R10, 0x1 ;  /* 0x000000010a0ab836 */ /* 0x000fe20000000000 */
[----:B------:R-:W-:Y:S02]  /*2410*/  IABS R23, R3 ;  /* 0x0000000300177213 */ /* 0x000fe40000000000 */
[----:B------:R-:W-:Y:S01]  /*2420*/  ISETP.GE.U32.AND P1, PT, R11, R6, PT ;  /* 0x000000060b00720c */ /* 0x000fe20003f26070 */
[----:B------:R-:W-:Y:S01]  /*2430*/  IMAD.MOV R11, RZ, RZ, -R25 ;  /* 0x000000ffff0b7224 */ /* 0x000fe200078e0a19 */
[----:B------:R-:W-:Y:S01]  /*2440*/  @!P2 IADD3 R19, PT, PT, R19, -R2, RZ ;  /* 0x800000021313a210 */ /* 0x000fe20007ffe0ff */
[----:B------:R-:W-:Y:S01]  /*2450*/  @!P2 VIADD R22, R22, 0x1 ;  /* 0x000000011616a836 */ /* 0x000fe20000000000 */
[----:B------:R-:W-:Y:S01]  /*2460*/  @!P6 IADD3 R16, PT, PT, R16, 0x1, RZ ;  /* 0x000000011010e810 */ /* 0x000fe20007ffe0ff */
[----:B------:R-:W-:Y:S01]  /*2470*/  @!P6 IMAD.IADD R21, R21, 0x1, -R2 ;  /* 0x000000011515e824 */ /* 0x000fe200078e0a02 */
[----:B------:R-:W-:Y:S01]  /*2480*/  ISETP.GE.U32.AND P3, PT, R19, R6, PT ;  /* 0x000000061300720c */ /* 0x000fe20003f66070 */
[----:B------:R-:W-:Y:S01]  /*2490*/  IMAD R11, R2, R11, R8 ;  /* 0x0000000b020b7224 */ /* 0x000fe200078e0208 */
[----:B------:R-:W-:Y:S01]  /*24a0*/  ISETP.GE.AND P6, PT, R5, RZ, PT ;  /* 0x000000ff0500720c */ /* 0x000fe20003fc6270 */
[----:B------:R-:W-:Y:S01]  /*24b0*/  IMAD.HI.U32 R8, R15, R18, RZ ;  /* 0x000000120f087227 */ /* 0x000fe200078e00ff */
[----:B------:R-:W-:-:S02]  /*24c0*/  ISETP.GE.U32.AND P2, PT, R21, R6, PT ;  /* 0x000000061500720c */ /* 0x000fc40003f46070 */
[----:B------:R-:W-:Y:S01]  /*24d0*/  LOP3.LUT R3, R3, R0, RZ, 0x3c, !PT ;  /* 0x0000000003037212 */ /* 0x000fe200078e3cff */
[----:B------:R-:W-:Y:S01]  /*24e0*/  IMAD.HI.U32 R24, R15, R23, RZ ;  /* 0x000000170f187227 */ /* 0x000fe200078e00ff */
[----:B------:R-:W-:Y:S02]  /*24f0*/  @P1 IADD3 R10, PT, PT, R10, 0x1, RZ ;  /* 0x000000010a0a1810 */ /* 0x000fe40007ffe0ff */
[----:B------:R-:W-:Y:S01]  /*2500*/  ISETP.GT.U32.AND P1, PT, R6, R11, PT ;  /* 0x0000000b0600720c */ /* 0x000fe20003f24070 */
[----:B------:R-:W-:Y:S01]  /*2510*/  IMAD.MOV R21, RZ, RZ, -R8 ;  /* 0x000000ffff157224 */ /* 0x000fe200078e0a08 */
[----:B------:R-:W-:Y:S01]  /*2520*/  IADD3 R19, PT, PT, -R24, RZ, RZ ;  /* 0x000000ff18137210 */ /* 0x000fe20007ffe1ff */
[----:B------:R-:W-:Y:S02]  /*2530*/  @P3 VIADD R22, R22, 0x1 ;  /* 0x0000000116163836 */ /* 0x000fe40000000000 */
[C---:B------:R-:W-:Y:S02]  /*2540*/  IMAD R21, R2.reuse, R21, R18 ;  /* 0x0000001502157224 */ /* 0x040fe400078e0212 */
[----:B------:R-:W-:Y:S01]  /*2550*/  IMAD R19, R2, R19, R23 ;  /* 0x0000001302137224 */ /* 0x000fe200078e0217 */
[----:B------:R-:W-:Y:S01]  /*2560*/  IABS R23, R9 ;  /* 0x0000000900177213 */ /* 0x000fe20000000000 */
[----:B------:R-:W-:Y:S01]  /*2570*/  @!P4 IMAD.MOV R10, RZ, RZ, -R10 ;  /* 0x000000ffff0ac224 */ /* 0x000fe200078e0a0a */
[----:B------:R-:W-:-:S02]  /*2580*/  ISETP.GT.U32.AND P3, PT, R6, R21, PT ;  /* 0x000000150600720c */ /* 0x000fc40003f64070 */
[----:B------:R-:W-:Y:S01]  /*2590*/  MOV R18, R23 ;  /* 0x0000001700127202 */ /* 0x000fe20000000f00 */
[----:B------:R-:W-:Y:S01]  /*25a0*/  @!P1 VIADD R25, R25, 0x1 ;  /* 0x0000000119199836 */ /* 0x000fe20000000000 */
[----:B------:R-:W-:Y:S02]  /*25b0*/  @!P1 IADD3 R11, PT, PT, R11, -R2, RZ ;  /* 0x800000020b0b9210 */ /* 0x000fe40007ffe0ff */
[----:B------:R-:W-:Y:S01]  /*25c0*/  @!P5 IADD3 R22, PT, PT, -R22, RZ, RZ ;  /* 0x000000ff1616d210 */ /* 0x000fe20007ffe1ff */
[----:B------:R-:W-:Y:S01]  /*25d0*/  IMAD.HI.U32 R26, R15, R18, RZ ;  /* 0x000000120f1a7227 */ /* 0x000fe200078e00ff */
[----:B------:R-:W-:Y:S02]  /*25e0*/  ISETP.GT.U32.AND P5, PT, R6, R19, PT ;  /* 0x000000130600720c */ /* 0x000fe40003fa4070 */
[----:B------:R-:W-:Y:S01]  /*25f0*/  ISETP.GE.U32.AND P4, PT, R11, R6, PT ;  /* 0x000000060b00720c */ /* 0x000fe20003f86070 */
[----:B------:R-:W-:Y:S01]  /*2600*/  IMAD.MOV R11, RZ, RZ, -R26 ;  /* 0x000000ffff0b7224 */ /* 0x000fe200078e0a1a */
[----:B------:R-:W-:Y:S01]  /*2610*/  @P2 IADD3 R16, PT, PT, R16, 0x1, RZ ;  /* 0x0000000110102810 */ /* 0x000fe20007ffe0ff */
[----:B------:R-:W-:Y:S01]  /*2620*/  @!P3 IMAD.IADD R21, R21, 0x1, -R2 ;  /* 0x000000011515b824 */ /* 0x000fe200078e0a02 */
[-C--:B------:R-:W-:Y:S01]  /*2630*/  LOP3.LUT R9, R9, R0.reuse, RZ, 0x3c, !PT ;  /* 0x0000000009097212 */ /* 0x080fe200078e3cff */
[----:B------:R-:W-:Y:S01]  /*2640*/  IMAD R5, R2, R11, R18 ;  /* 0x0000000b02057224 */ /* 0x000fe200078e0212 */
[----:B------:R-:W-:Y:S01]  /*2650*/  LOP3.LUT R11, R14, R0, RZ, 0x3c, !PT ;  /* 0x000000000e0b7212 */ /* 0x000fe200078e3cff */
[----:B------:R-:W-:Y:S01]  /*2660*/  @!P3 VIADD R8, R8, 0x1 ;  /* 0x000000010808b836 */ /* 0x000fe20000000000 */
[----:B------:R-:W-:-:S02]  /*2670*/  ISETP.GE.U32.AND P2, PT, R21, R6, PT ;  /* 0x000000061500720c */ /* 0x000fc40003f46070 */
[----:B------:R-:W-:Y:S02]  /*2680*/  ISETP.GT.U32.AND P1, PT, R6, R5, PT ;  /* 0x000000050600720c */ /* 0x000fe40003f24070 */
[----:B------:R-:W-:Y:S01]  /*2690*/  @!P5 IADD3 R19, PT, PT, R19, -R2, RZ ;  /* 0x800000021313d210 */ /* 0x000fe20007ffe0ff */
[----:B------:R-:W-:Y:S01]  /*26a0*/  @P4 VIADD R25, R25, 0x1 ;  /* 0x0000000119194836 */ /* 0x000fe20000000000 */
[----:B------:R-:W-:Y:S02]  /*26b0*/  @!P5 IADD3 R24, PT, PT, R24, 0x1, RZ ;  /* 0x000000011818d810 */ /* 0x000fe40007ffe0ff */
[----:B------:R-:W-:Y:S02]  /*26c0*/  ISETP.GE.U32.AND P4, PT, R19, R6, PT ;  /* 0x000000061300720c */ /* 0x000fe40003f86070 */
[----:B------:R-:W-:Y:S01]  /*26d0*/  ISETP.GE.AND P5, PT, R11, RZ, PT ;  /* 0x000000ff0b00720c */ /* 0x000fe20003fa6270 */
[----:B------:R-:W0:Y:S01]  /*26e0*/  LDC.64 R18, c[0x0][0x398] ;  /* 0x0000e600ff127b82 */ /* 0x000e220000000a00 */
[----:B------:R-:W-:-:S02]  /*26f0*/  ISETP.GE.AND P3, PT, R3, RZ, PT ;  /* 0x000000ff0300720c */ /* 0x000fc40003f66270 */
[----:B------:R-:W-:Y:S01]  /*2700*/  @P2 IADD3 R8, PT, PT, R8, 0x1, RZ ;  /* 0x0000000108082810 */ /* 0x000fe20007ffe0ff */
[----:B------:R-:W-:Y:S01]  /*2710*/  @!P1 IMAD.IADD R5, R5, 0x1, -R2 ;  /* 0x0000000105059824 */ /* 0x000fe200078e0a02 */
[----:B------:R-:W-:Y:S02]  /*2720*/  MOV R2, UR22 ;  /* 0x0000001600027c02 */ /* 0x000fe40008000f00 */
[----:B------:R-:W-:Y:S01]  /*2730*/  MOV R3, UR23 ;  /* 0x0000001700037c02 */ /* 0x000fe20008000f00 */
[----:B------:R-:W-:Y:S01]  /*2740*/  IMAD.MOV.U32 R28, RZ, RZ, R8 ;  /* 0x000000ffff1c7224 */ /* 0x000fe200078e0008 */
[----:B------:R-:W-:Y:S01]  /*2750*/  LOP3.LUT R21, RZ, R0, RZ, 0x33, !PT ;  /* 0x00000000ff157212 */ /* 0x000fe200078e33ff */
[----:B------:R-:W-:Y:S01]  /*2760*/  @P4 VIADD R24, R24, 0x1 ;  /* 0x0000000118184836 */ /* 0x000fe20000000000 */
[----:B------:R-:W-:Y:S02]  /*2770*/  IADD3 R8, P4, PT, R12, R2, RZ ;  /* 0x000000020c087210 */ /* 0x000fe40007f9e0ff */
[----:B------:R-:W-:-:S02]  /*2780*/  @!P5 IADD3 R28, PT, PT, -R28, RZ, RZ ;  /* 0x000000ff1c1cd210 */ /* 0x000fc40007ffe1ff */
[----:B------:R-:W-:Y:S02]  /*2790*/  ISETP.NE.AND P5, PT, R0, RZ, PT ;  /* 0x000000ff0000720c */ /* 0x000fe40003fa5270 */
[----:B------:R-:W-:Y:S01]  /*27a0*/  ISETP.GE.AND P2, PT, R9, RZ, PT ;  /* 0x000000ff0900720c */ /* 0x000fe20003f46270 */
[----:B------:R-:W-:Y:S01]  /*27b0*/  IMAD.X R9, R13, 0x1, R3, P4 ;  /* 0x000000010d097824 */ /* 0x000fe200020e0603 */
[C---:B------:R-:W-:Y:S02]  /*27c0*/  SEL R10, R21.reuse, R10, !P5 ;  /* 0x0000000a150a7207 */ /* 0x040fe40006800000 */
[C---:B------:R-:W-:Y:S02]  /*27d0*/  SEL R4, R21.reuse, R4, !P5 ;  /* 0x0000000415047207 */ /* 0x040fe40006800000 */
[----:B------:R-:W-:Y:S01]  /*27e0*/  SEL R29, R21, R22, !P5 ;  /* 0x00000016151d7207 */ /* 0x000fe20006800000 */
[----:B------:R-:W-:Y:S01]  /*27f0*/  VIADD R31, R10, UR4 ;  /* 0x000000040a1f7c36 */ /* 0x000fe20008000000 */
[----:B------:R-:W-:Y:S01]  /*2800*/  IADD3 R33, PT, PT, R4, UR4, RZ ;  /* 0x0000000404217c10 */ /* 0x000fe2000fffe0ff */
[----:B------:R-:W2:Y:S01]  /*2810*/  LDG.E.128.CONSTANT R8, desc[UR16][R8.64] ;  /* 0x0000001008087981 */ /* 0x000ea2000c1e9d00 */
[----:B------:R-:W-:Y:S01]  /*2820*/  IADD3 R29, PT, PT, R29, UR4, RZ ;  /* 0x000000041d1d7c10 */ /* 0x000fe2000fffe0ff */
[----:B0-----:R-:W-:Y:S01]  /*2830*/  IMAD.WIDE R30, R31, 0x2, R18 ;  /* 0x000000021f1e7825 */ /* 0x001fe200078e0212 */
[----:B------:R-:W-:-:S02]  /*2840*/  ISETP.GE.U32.AND P4, PT, R5, R6, PT ;  /* 0x000000060500720c */ /* 0x000fc40003f86070 */
[----:B------:R-:W-:Y:S01]  /*2850*/  SEL R23, R21, R28, !P5 ;  /* 0x0000001c15177207 */ /* 0x000fe20006800000 */
[--C-:B------:R-:W-:Y:S01]  /*2860*/  IMAD.WIDE R32, R33, 0x2, R18.reuse ;  /* 0x0000000221207825 */ /* 0x100fe200078e0212 */
[----:B------:R-:W-:Y:S01]  /*2870*/  @!P0 IADD3 R16, PT, PT, -R16, RZ, RZ ;  /* 0x000000ff10108210 */ /* 0x000fe20007ffe1ff */
[----:B------:R0:W3:Y:S02]  /*2880*/  LDG.E.U16.CONSTANT R5, desc[UR16][R30.64] ;  /* 0x000000101e057981 */ /* 0x0000e4000c1e9500 */
[--C-:B------:R-:W-:Y:S02]  /*2890*/  IMAD.WIDE R28, R29, 0x2, R18.reuse ;  /* 0x000000021d1c7825 */ /* 0x100fe400078e0212 */
[----:B------:R-:W4:Y:S01]  /*28a0*/  LDG.E.U16.CONSTANT R4, desc[UR16][R32.64] ;  /* 0x0000001020047981 */ /* 0x000f22000c1e9500 */
[----:B------:R-:W-:Y:S01]  /*28b0*/  @!P1 IADD3 R26, PT, PT, R26, 0x1, RZ ;  /* 0x000000011a1a9810 */ /* 0x000fe20007ffe0ff */
[----:B------:R-:W-:Y:S02]  /*28c0*/  VIADD R23, R23, UR4 ;  /* 0x0000000417177c36 */ /* 0x000fe40008000000 */
[----:B------:R-:W5:Y:S01]  /*28d0*/  LDG.E.U16.CONSTANT R28, desc[UR16][R28.64] ;  /* 0x000000101c1c7981 */ /* 0x000f62000c1e9500 */
[----:B------:R-:W-:Y:S01]  /*28e0*/  SEL R16, R21, R16, !P5 ;  /* 0x0000001015107207 */ /* 0x000fe20006800000 */
[----:B------:R-:W-:Y:S01]  /*28f0*/  IMAD.WIDE R22, R23, 0x2, R18 ;  /* 0x0000000217167825 */ /* 0x000fe200078e0212 */
[----:B------:R-:W-:-:S02]  /*2900*/  @!P3 IADD3 R24, PT, PT, -R24, RZ, RZ ;  /* 0x000000ff1818b210 */ /* 0x000fc40007ffe1ff */
[----:B0-----:R-:W-:Y:S01]  /*2910*/  IADD3 R31, PT, PT, R16, UR4, RZ ;  /* 0x00000004101f7c10 */ /* 0x001fe2000fffe0ff */
[----:B------:R-:W-:Y:S02]  /*2920*/  @P4 VIADD R26, R26, 0x1 ;  /* 0x000000011a1a4836 */ /* 0x000fe40000000000 */
[----:B------:R-:W-:Y:S01]  /*2930*/  @!P6 IMAD.MOV R25, RZ, RZ, -R25 ;  /* 0x000000ffff19e224 */ /* 0x000fe200078e0a19 */
[----:B------:R-:W3:Y:S01]  /*2940*/  LDG.E.U16.CONSTANT R22, desc[UR16][R22.64] ;  /* 0x0000001016167981 */ /* 0x000ee2000c1e9500 */
[----:B------:R-:W-:Y:S01]  /*2950*/  @!P2 IMAD.MOV R26, RZ, RZ, -R26 ;  /* 0x000000ffff1aa224 */ /* 0x000fe200078e0a1a */
[----:B------:R-:W-:Y:S01]  /*2960*/  SEL R24, R21, R24, !P5 ;  /* 0x0000001815187207 */ /* 0x000fe20006800000 */
[----:B------:R-:W-:Y:S01]  /*2970*/  IMAD.WIDE R30, R31, 0x2, R18 ;  /* 0x000000021f1e7825 */ /* 0x000fe200078e0212 */
[C---:B------:R-:W-:Y:S02]  /*2980*/  SEL R16, R21.reuse, R25, !P5 ;  /* 0x0000001915107207 */ /* 0x040fe40006800000 */
[----:B------:R-:W-:-:S02]  /*2990*/  SEL R21, R21, R26, !P5 ;  /* 0x0000001a15157207 */ /* 0x000fc40006800000 */
[----:B------:R-:W-:Y:S01]  /*29a0*/  IADD3 R25, PT, PT, R24, UR4, RZ ;  /* 0x0000000418197c10 */ /* 0x000fe2000fffe0ff */
[----:B------:R-:W3:Y:S01]  /*29b0*/  LDG.E.U16.CONSTANT R30, desc[UR16][R30.64] ;  /* 0x000000101e1e7981 */ /* 0x000ee2000c1e9500 */
[----:B------:R-:W-:Y:S02]  /*29c0*/  VIADD R27, R16, UR4 ;  /* 0x00000004101b7c36 */ /* 0x000fe40008000000 */
[----:B------:R-:W-:Y:S02]  /*29d0*/  VIADD R21, R21, UR4 ;  /* 0x0000000415157c36 */ /* 0x000fe40008000000 */
[----:B------:R-:W-:-:S04]  /*29e0*/  IMAD.WIDE R24, R25, 0x2, R18 ;  /* 0x0000000219187825 */ /* 0x000fc800078e0212 */
[--C-:B------:R-:W-:Y:S02]  /*29f0*/  IMAD.WIDE R26, R27, 0x2, R18.reuse ;  /* 0x000000021b1a7825 */ /* 0x100fe400078e0212 */
[----:B------:R-:W3:Y:S02]  /*2a00*/  LDG.E.U16.CONSTANT R24, desc[UR16][R24.64] ;  /* 0x0000001018187981 */ /* 0x000ee4000c1e9500 */
[----:B------:R-:W-:Y:S02]  /*2a10*/  IMAD.WIDE R18, R21, 0x2, R18 ;  /* 0x0000000215127825 */ /* 0x000fe400078e0212 */
[----:B------:R-:W3:Y:S04]  /*2a20*/  LDG.E.U16.CONSTANT R26, desc[UR16][R26.64] ;  /* 0x000000101a1a7981 */ /* 0x000ee8000c1e9500 */
[----:B------:R0:W3:Y:S01]  /*2a30*/  LDG.E.U16.CONSTANT R18, desc[UR16][R18.64] ;  /* 0x0000001012127981 */ /* 0x0000e2000c1e9500 */
[----:B------:R-:W-:Y:S01]  /*2a40*/  ULOP3.LUT UR18, UR6, 0xfffffff8, URZ, 0xc0, !UPT ;  /* 0xfffffff806127892 */ /* 0x000fe2000f8ec0ff */
[----:B------:R-:W-:-:S02]  /*2a50*/  IMAD.IADD R20, R17, 0x1, R20 ;  /* 0x0000000111147824 */ /* 0x000fc400078e0214 */
[----:B------:R-:W-:Y:S01]  /*2a60*/  IMAD.IADD R14, R17, 0x1, R14 ;  /* 0x00000001110e7824 */ /* 0x000fe200078e020e */
[----:B--2---:R-:W-:-:S05]  /*2a70*/  SHF.L.U32 R16, R8, 0x10, RZ ;  /* 0x0000001008107819 */ /* 0x004fca00000006ff */
[----:B------:R-:W-:Y:S01]  /*2a80*/  FADD R16, R16, -UR13 ;  /* 0x8000000d10107e21 */ /* 0x000fe20008000000 */
[----:B------:R-:W-:-:S03]  /*2a90*/  PRMT R8, R8, 0x7632, R8 ;  /* 0x0000763208087816 */ /* 0x000fc60000000008 */
[----:B------:R-:W-:Y:S01]  /*2aa0*/  FMUL R16, R16, UR12 ;  /* 0x0000000c10107c20 */ /* 0x000fe20008400000 */
[----:B----4-:R-:W-:-:S03]  /*2ab0*/  IMAD.U32 R4, R4, 0x10000, RZ ;  /* 0x0001000004047824 */ /* 0x010fc600078e00ff */
[----:B------:R-:W-:Y:S01]  /*2ac0*/  FMUL R21, R16, 1 ;  /* 0x3f80000010157820 */ /* 0x000fe20000400000 */
[----:B------:R-:W-:-:S03]  /*2ad0*/  SHF.L.U32 R16, R8, 0x10, RZ ;  /* 0x0000001008107819 */ /* 0x000fc600000006ff */
[----:B------:R-:W-:Y:S01]  /*2ae0*/  FADD R8, R4, R21 ;  /* 0x0000001504087221 */ /* 0x000fe20000000000 */
[C---:B------:R-:W-:Y:S01]  /*2af0*/  IMAD.U32 R4, R9.reuse, 0x10000, RZ ;  /* 0x0001000009047824 */ /* 0x040fe200078e00ff */
[----:B------:R-:W-:-:S03]  /*2b00*/  PRMT R9, R9, 0x7632, R9 ;  /* 0x0000763209097816 */ /* 0x000fc60000000009 */
[----:B------:R-:W-:Y:S01]  /*2b10*/  FADD R4, R4, -UR13 ;  /* 0x8000000d04047e21 */ /* 0x000fe20008000000 */
[----:B------:R-:W-:Y:S01]  /*2b20*/  FADD R16, R16, -UR13 ;  /* 0x8000000d10107e21 */ /* 0x000fe20008000000 */
[----:B0-----:R-:W-:Y:S02]  /*2b30*/  SHF.L.U32 R19, R9, 0x10, RZ ;  /* 0x0000001009137819 */ /* 0x001fe400000006ff */
[----:B------:R-:W-:Y:S01]  /*2b40*/  FMUL R4, R4, UR12 ;  /* 0x0000000c04047c20 */ /* 0x000fe20008400000 */
[----:B------:R-:W-:Y:S01]  /*2b50*/  FMUL R16, R16, UR12 ;  /* 0x0000000c10107c20 */ /* 0x000fe20008400000 */
[----:B-----5:R-:W-:Y:S02]  /*2b60*/  SHF.L.U32 R9, R28, 0x10, RZ ;  /* 0x000000101c097819 */ /* 0x020fe400000006ff */
[----:B------:R-:W-:Y:S01]  /*2b70*/  FMUL R4, R4, 1 ;  /* 0x3f80000004047820 */ /* 0x000fe20000400000 */
[----:B------:R-:W-:Y:S01]  /*2b80*/  FADD R21, R19, -UR13 ;  /* 0x8000000d13157e21 */ /* 0x000fe20008000000 */
[----:B------:R-:W-:Y:S01]  /*2b90*/  FMUL R16, R16, 1 ;  /* 0x3f80000010107820 */ /* 0x000fe20000400000 */
[----:B---3--:R-:W-:-:S02]  /*2ba0*/  IMAD.U32 R5, R5, 0x10000, RZ ;  /* 0x0001000005057824 */ /* 0x008fc400078e00ff */
[----:B------:R-:W-:Y:S01]  /*2bb0*/  FADD R9, R9, R4 ;  /* 0x0000000409097221 */ /* 0x000fe20000000000 */
[C---:B------:R-:W-:Y:S02]  /*2bc0*/  IMAD.U32 R4, R10.reuse, 0x10000, RZ ;  /* 0x000100000a047824 */ /* 0x040fe400078e00ff */
[----:B------:R-:W-:Y:S01]  /*2bd0*/  FMUL R21, R21, UR12 ;  /* 0x0000000c15157c20 */ /* 0x000fe20008400000 */
[----:B------:R-:W-:Y:S01]  /*2be0*/  FADD R19, R5, R16 ;  /* 0x0000001005137221 */ /* 0x000fe20000000000 */
[----:B------:R-:W-:Y:S01]  /*2bf0*/  PRMT R5, R10, 0x7632, R5 ;  /* 0x000076320a057816 */ /* 0x000fe20000000005 */
[----:B------:R-:W-:Y:S01]  /*2c00*/  IMAD.U32 R16, R11, 0x10000, RZ ;  /* 0x000100000b107824 */ /* 0x000fe200078e00ff */
[----:B------:R-:W-:Y:S01]  /*2c10*/  SHF.L.U32 R10, R22, 0x10, RZ ;  /* 0x00000010160a7819 */ /* 0x000fe200000006ff */
[----:B------:R-:W-:Y:S01]  /*2c20*/  FADD R4, R4, -UR13 ;  /* 0x8000000d04047e21 */ /* 0x000fe20008000000 */
[----:B------:R-:W-:Y:S01]  /*2c30*/  FMUL R21, R21, 1 ;  /* 0x3f80000015157820 */ /* 0x000fe20000400000 */
[----:B------:R-:W-:-:S02]  /*2c40*/  PRMT R11, R11, 0x7632, R11 ;  /* 0x000076320b0b7816 */ /* 0x000fc4000000000b */
[----:B------:R-:W-:Y:S01]  /*2c50*/  SHF.L.U32 R5, R5, 0x10, RZ ;  /* 0x0000001005057819 */ /* 0x000fe200000006ff */
[----:B------:R-:W-:Y:S01]  /*2c60*/  FMUL R4, R4, UR12 ;  /* 0x0000000c04047c20 */ /* 0x000fe20008400000 */
[----:B------:R-:W-:Y:S01]  /*2c70*/  FADD R10, R10, R21 ;  /* 0x000000150a0a7221 */ /* 0x000fe20000000000 */
[----:B------:R-:W-:Y:S01]  /*2c80*/  FADD R16, R16, -UR13 ;  /* 0x8000000d10107e21 */ /* 0x000fe20008000000 */
[----:B------:R-:W-:Y:S01]  /*2c90*/  IMAD.U32 R21, R11, 0x10000, RZ ;  /* 0x000100000b157824 */ /* 0x000fe200078e00ff */
[----:B------:R-:W-:Y:S01]  /*2ca0*/  SHF.L.U32 R11, R30, 0x10, RZ ;  /* 0x000000101e0b7819 */ /* 0x000fe200000006ff */
[----:B------:R-:W-:Y:S01]  /*2cb0*/  FMUL R4, R4, 1 ;  /* 0x3f80000004047820 */ /* 0x000fe20000400000 */
[----:B------:R-:W-:Y:S01]  /*2cc0*/  FADD R5, R5, -UR13 ;  /* 0x8000000d05057e21 */ /* 0x000fe20008000000 */
[----:B------:R-:W-:Y:S01]  /*2cd0*/  FMUL R16, R16, UR12 ;  /* 0x0000000c10107c20 */ /* 0x000fe20008400000 */
[----:B------:R-:W-:Y:S01]  /*2ce0*/  FADD R21, R21, -UR13 ;  /* 0x8000000d15157e21 */ /* 0x000fe20008000000 */
[----:B------:R-:W-:Y:S01]  /*2cf0*/  FADD R11, R11, R4 ;  /* 0x000000040b0b7221 */ /* 0x000fe20000000000 */
[----:B------:R-:W-:Y:S01]  /*2d00*/  FMUL R4, R5, UR12 ;  /* 0x0000000c05047c20 */ /* 0x000fe20008400000 */
[----:B------:R-:W-:Y:S01]  /*2d10*/  FMUL R5, R16, 1 ;  /* 0x3f80000010057820 */ /* 0x000fe20000400000 */
[----:B------:R-:W-:Y:S01]  /*2d20*/  FMUL R16, R21, UR12 ;  /* 0x0000000c15107c20 */ /* 0x000fe20008400000 */
[----:B------:R-:W-:Y:S01]  /*2d30*/  SHF.L.U32 R24, R24, 0x10, RZ ;  /* 0x0000001018187819 */ /* 0x000fe200000006ff */
[----:B------:R-:W-:-:S02]  /*2d40*/  IMAD.U32 R26, R26, 0x10000, RZ ;  /* 0x000100001a1a7824 */ /* 0x000fc400078e00ff */
[----:B------:R-:W-:Y:S01]  /*2d50*/  FMUL R21, R4, 1 ;  /* 0x3f80000004157820 */ /* 0x000fe20000400000 */
[----:B------:R-:W-:Y:S02]  /*2d60*/  IMAD.U32 R18, R18, 0x10000, RZ ;  /* 0x0001000012127824 */ /* 0x000fe400078e00ff */
[----:B------:R-:W-:Y:S01]  /*2d70*/  FMUL R23, R16, 1 ;  /* 0x3f80000010177820 */ /* 0x000fe20000400000 */
[----:B------:R-:W-:Y:S01]  /*2d80*/  MOV R4, UR24 ;  /* 0x0000001800047c02 */ /* 0x000fe20008000f00 */
[----:B------:R-:W-:Y:S01]  /*2d90*/  FADD R26, R26, R21 ;  /* 0x000000151a1a7221 */ /* 0x000fe20000000000 */
[----:B------:R-:W-:Y:S01]  /*2da0*/  FADD R24, R24, R5 ;  /* 0x0000000518187221 */ /* 0x000fe20000000000 */
[----:B------:R-:W-:Y:S01]  /*2db0*/  FADD R23, R18, R23 ;  /* 0x0000001712177221 */ /* 0x000fe20000000000 */
[----:B------:R-:W-:Y:S01]  /*2dc0*/  IMAD.U32 R5, RZ, RZ, UR25 ;  /* 0x00000019ff057e24 */ /* 0x000fe2000f8e00ff */
[----:B------:R-:W-:Y:S02]  /*2dd0*/  IADD3 R18, P0, PT, R12, R4, RZ ;  /* 0x000000040c127210 */ /* 0x000fe40007f1e0ff */
[----:B------:R-:W-:-:S02]  /*2de0*/  F2FP.BF16.F32.PACK_AB R9, R10, R9 ;  /* 0x000000090a09723e */ /* 0x000fc400000010ff */
[----:B------:R-:W-:Y:S02]  /*2df0*/  F2FP.BF16.F32.PACK_AB R8, R19, R8 ;  /* 0x000000081308723e */ /* 0x000fe400000010ff */
[----:B------:R-:W-:Y:S02]  /*2e00*/  F2FP.BF16.F32.PACK_AB R10, R26, R11 ;  /* 0x0000000b1a0a723e */ /* 0x000fe400000010ff */
[----:B------:R-:W-:Y:S02]  /*2e10*/  IADD3.X R19, PT, PT, R13, R5, RZ, P0, !PT ;  /* 0x000000050d137210 */ /* 0x000fe400007fe4ff */
[----:B------:R-:W-:-:S05]  /*2e20*/  F2FP.BF16.F32.PACK_AB R11, R23, R24 ;  /* 0x00000018170b723e */ /* 0x000fca00000010ff */
[----:B------:R0:W-:Y:S01]  /*2e30*/  STG.E.128 desc[UR16][R18.64], R8 ;  /* 0x0000000812007986 */ /* 0x0001e2000c101d10 */
[----:B------:R-:W-:Y:S02]  /*2e40*/  ISETP.GE.AND P0, PT, R20, UR18, PT ;  /* 0x0000001214007c0c */ /* 0x000fe4000bf06270 */
[----:B------:R-:W-:-:S05]  /*2e50*/  MOV R21, UR15 ;  /* 0x0000000f00157c02 */ /* 0x000fca0008000f00 */
[----:B------:R-:W-:-:S06]  /*2e60*/  IMAD.WIDE.U32 R12, R21, 0x10, R12 ;  /* 0x00000010150c7825 */ /* 0x000fcc00078e000c */
[----:B------:R-:W-:Y:S05]  /*2e70*/  @!P0 BRA `(.L_x_20) ;  /* 0xfffffff0007c8947 */ /* 0x000fea000383ffff */
[----:B------:R-:W-:Y:S05]  /*2e80*/  BRA `(.L_x_17) ;  /* 0x0000002c002c7947 */ /* 0x000fea0003800000 */
.L_x_19:
[----:B------:R-:W0:Y:S01]  /*2e90*/  I2F.U32.RP R10, R17 ;  /* 0x00000011000a7306 */ /* 0x000e220000209000 */
[----:B------:R-:W-:Y:S01]  /*2ea0*/  IMAD.U32 R19, RZ, RZ, UR6 ;  /* 0x00000006ff137e24 */ /* 0x000fe2000f8e00ff */
[----:B------:R-:W-:Y:S01]  /*2eb0*/  IADD3 R13, PT, PT, RZ, -R17, RZ ;  /* 0x80000011ff0d7210 */ /* 0x000fe20007ffe0ff */
[----:B------:R-:W-:Y:S01]  /*2ec0*/  IMAD.IADD R6, R20, 0x1, R17 ;  /* 0x0000000114067824 */ /* 0x000fe200078e0211 */
[----:B------:R-:W-:Y:S01]  /*2ed0*/  ISETP.NE.U32.AND P2, PT, R17, RZ, PT ;  /* 0x000000ff1100720c */ /* 0x000fe20003f45070 */
[----:B------:R-:W-:Y:S01]  /*2ee0*/  BSSY.RECONVERGENT B1, `(.L_x_21) ;  /* 0x0000052000017945 */ /* 0x000fe20003800200 */
[----:B------:R-:W-:-:S04]  /*2ef0*/  LOP3.LUT R19, R19, 0xfffffff8, RZ, 0xc0, !PT ;  /* 0xfffffff813137812 */ /* 0x000fc800078ec0ff */
[----:B------:R-:W-:Y:S02]  /*2f00*/  ISETP.GE.U32.AND P0, PT, R6, R19, PT ;  /* 0x000000130600720c */ /* 0x000fe40003f06070 */
[----:B------:R-:W-:Y:S01]  /*2f10*/  VIMNMX.U32 R11, PT, PT, R19, R6, !PT ;  /* 0x00000006130b7248 */ /* 0x000fe20007fe0000 */
[----:B0-----:R-:W0:Y:S02]  /*2f20*/  MUFU.RCP R10, R10 ;  /* 0x0000000a000a7308 */ /* 0x001e240000001000 */
[----:B0-----:R-:W-:Y:S02]  /*2f30*/  IADD3 R8, PT, PT, R10, 0xffffffe, RZ ;  /* 0x0ffffffe0a087810 */ /* 0x001fe40007ffe0ff */
[----:B------:R-:W-:-:S04]  /*2f40*/  SEL R10, RZ, 0x1, P0 ;  /* 0x00000001ff0a7807 */ /* 0x000fc80000000000 */
[----:B------:R0:W1:Y:S02]  /*2f50*/  F2I.FTZ.U32.TRUNC.NTZ R9, R8 ;  /* 0x0000000800097305 */ /* 0x000064000021f000 */
[----:B0-----:R-:W-:Y:S02]  /*2f60*/  HFMA2 R8, -RZ, RZ, 0, 0 ;  /* 0x00000000ff087431 */ /* 0x001fe400000001ff */
[----:B-1----:R-:W-:-:S04]  /*2f70*/  IMAD R13, R13, R9, RZ ;  /* 0x000000090d0d7224 */ /* 0x002fc800078e02ff */
[----:B------:R-:W-:Y:S01]  /*2f80*/  IMAD.HI.U32 R9, R9, R13, R8 ;  /* 0x0000000d09097227 */ /* 0x000fe200078e0008 */
[----:B------:R-:W-:-:S05]  /*2f90*/  IADD3 R8, PT, PT, R11, -R6, -R10 ;  /* 0x800000060b087210 */ /* 0x000fca0007ffe80a */
        /* <DEDUP_REMOVED lines=11> */
[----:B------:R-:W-:Y:S02]  /*3050*/  ISETP.NE.AND P1, PT, R9, RZ, PT ;  /* 0x000000ff0900720c */ /* 0x000fe40003f25270 */
[----:B------:R-:W-:-:S13]  /*3060*/  ISETP.NE.U32.AND P0, PT, R8, 0x1, PT ;  /* 0x000000010800780c */ /* 0x000fda0003f05070 */
[----:B------:R-:W-:Y:S05]  /*3070*/  @!P0 BRA `(.L_x_22) ;  /* 0x0000000000e08947 */ /* 0x000fea0003800000 */
[----:B------:R-:W-:-:S04]  /*3080*/  SHF.L.U32 R12, R21, 0x4, RZ ;  /* 0x00000004150c7819 */ /* 0x000fc800000006ff */
[----:B------:R-:W-:-:S05]  /*3090*/  IADD3 R8, P0, PT, R12, UR8, RZ ;  /* 0x000000080c087c10 */ /* 0x000fca000ff1e0ff */
[----:B------:R-:W-:-:S06]  /*30a0*/  IMAD.X R9, RZ, RZ, UR9, P0 ;  /* 0x00000009ff097e24 */ /* 0x000fcc00080e06ff */
[----:B------:R-:W2:Y:S01]  /*30b0*/  LDG.E.128.CONSTANT R8, desc[UR16][R8.64] ;  /* 0x0000001008087981 */ /* 0x000ea2000c1e9d00 */
[----:B------:R-:W-:Y:S02]  /*30c0*/  IADD3 R12, P0, PT, R12, UR10, RZ ;  /* 0x0000000a0c0c7c10 */ /* 0x000fe4000ff1e0ff */
[----:B--2---:R-:W-:Y:S01]  /*30d0*/  PRMT R13, R8, 0x7632, R13 ;  /* 0x00007632080d7816 */ /* 0x004fe2000000000d */
[C---:B------:R-:W-:Y:S01]  /*30e0*/  IMAD.U32 R16, R9.reuse, 0x10000, RZ ;  /* 0x0001000009107824 */ /* 0x040fe200078e00ff */
[----:B------:R-:W-:Y:S02]  /*30f0*/  PRMT R18, R10, 0x7632, R18 ;  /* 0x000076320a127816 */ /* 0x000fe40000000012 */
[----:B------:R-:W-:Y:S01]  /*3100*/  PRMT R15, R9, 0x7632, R15 ;  /* 0x00007632090f7816 */ /* 0x000fe2000000000f */
[----:B------:R-:W-:Y:S01]  /*3110*/  FADD R16, R16, -UR13 ;  /* 0x8000000d10107e21 */ /* 0x000fe20008000000 */
[C---:B------:R-:W-:Y:S01]  /*3120*/  PRMT R20, R11.reuse, 0x7632, R20 ;  /* 0x000076320b147816 */ /* 0x040fe20000000014 */
[----:B------:R-:W-:Y:S01]  /*3130*/  IMAD.U32 R11, R11, 0x10000, RZ ;  /* 0x000100000b0b7824 */ /* 0x000fe200078e00ff */
[----:B------:R-:W-:Y:S01]  /*3140*/  SHF.L.U32 R10, R10, 0x10, RZ ;  /* 0x000000100a0a7819 */ /* 0x000fe200000006ff */
[----:B------:R-:W-:Y:S01]  /*3150*/  IMAD.U32 R15, R15, 0x10000, RZ ;  /* 0x000100000f0f7824 */ /* 0x000fe200078e00ff */
[----:B------:R-:W-:Y:S01]  /*3160*/  SHF.L.U32 R14, R8, 0x10, RZ ;  /* 0x00000010080e7819 */ /* 0x000fe200000006ff */
[----:B------:R-:W-:Y:S01]  /*3170*/  IMAD.U32 R20, R20, 0x10000, RZ ;  /* 0x0001000014147824 */ /* 0x000fe200078e00ff */
[----:B------:R-:W-:Y:S01]  /*3180*/  SHF.L.U32 R13, R13, 0x10, RZ ;  /* 0x000000100d0d7819 */ /* 0x000fe200000006ff */
[----:B------:R-:W-:Y:S01]  /*3190*/  FADD R10, R10, -UR13 ;  /* 0x8000000d0a0a7e21 */ /* 0x000fe20008000000 */
[----:B------:R-:W-:Y:S01]  /*31a0*/  SHF.L.U32 R18, R18, 0x10, RZ ;  /* 0x0000001012127819 */ /* 0x000fe200000006ff */
[----:B------:R-:W-:Y:S01]  /*31b0*/  FADD R14, R14, -UR13 ;  /* 0x8000000d0e0e7e21 */ /* 0x000fe20008000000 */
[----:B------:R-:W-:Y:S01]  /*31c0*/  FADD R11, R11, -UR13 ;  /* 0x8000000d0b0b7e21 */ /* 0x000fe20008000000 */
[----:B------:R-:W-:Y:S01]  /*31d0*/  FADD R13, R13, -UR13 ;  /* 0x8000000d0d0d7e21 */ /* 0x000fe20008000000 */
[----:B------:R-:W-:Y:S01]  /*31e0*/  FADD R15, R15, -UR13 ;  /* 0x8000000d0f0f7e21 */ /* 0x000fe20008000000 */
[----:B------:R-:W-:Y:S01]  /*31f0*/  FADD R18, R18, -UR13 ;  /* 0x8000000d12127e21 */ /* 0x000fe20008000000 */
[----:B------:R-:W-:Y:S01]  /*3200*/  FADD R20, R20, -UR13 ;  /* 0x8000000d14147e21 */ /* 0x000fe20008000000 */
[----:B------:R-:W-:Y:S01]  /*3210*/  FMUL R10, R10, UR12 ;  /* 0x0000000c0a0a7c20 */ /* 0x000fe20008400000 */
[----:B------:R-:W-:Y:S01]  /*3220*/  FMUL R14, R14, UR12 ;  /* 0x0000000c0e0e7c20 */ /* 0x000fe20008400000 */
[----:B------:R-:W-:Y:S01]  /*3230*/  FMUL R13, R13, UR12 ;  /* 0x0000000c0d0d7c20 */ /* 0x000fe20008400000 */
[----:B------:R-:W-:Y:S01]  /*3240*/  FMUL R18, R18, UR12 ;  /* 0x0000000c12127c20 */ /* 0x000fe20008400000 */
[----:B------:R-:W-:Y:S01]  /*3250*/  FMUL R16, R16, UR12 ;  /* 0x0000000c10107c20 */ /* 0x000fe20008400000 */
[----:B------:R-:W-:Y:S01]  /*3260*/  FMUL R8, R11, UR12 ;  /* 0x0000000c0b087c20 */ /* 0x000fe20008400000 */
[----:B------:R-:W-:Y:S01]  /*3270*/  FMUL R15, R15, UR12 ;  /* 0x0000000c0f0f7c20 */ /* 0x000fe20008400000 */
[----:B------:R-:W-:Y:S01]  /*3280*/  FMUL R20, R20, UR12 ;  /* 0x0000000c14147c20 */ /* 0x000fe20008400000 */
[----:B------:R-:W-:Y:S01]  /*3290*/  FMUL R10, R10, 1 ;  /* 0x3f8000000a0a7820 */ /* 0x000fe20000400000 */
[----:B------:R-:W-:Y:S01]  /*32a0*/  FMUL R9, R14, 1 ;  /* 0x3f8000000e097820 */ /* 0x000fe20000400000 */
[----:B------:R-:W-:Y:S01]  /*32b0*/  FMUL R13, R13, 1 ;  /* 0x3f8000000d0d7820 */ /* 0x000fe20000400000 */
[----:B------:R-:W-:Y:S01]  /*32c0*/  FMUL R18, R18, 1 ;  /* 0x3f80000012127820 */ /* 0x000fe20000400000 */
[----:B------:R-:W-:Y:S01]  /*32d0*/  FMUL R16, R16, 1 ;  /* 0x3f80000010107820 */ /* 0x000fe20000400000 */
[----:B------:R-:W-:Y:S01]  /*32e0*/  FMUL R8, R8, 1 ;  /* 0x3f80000008087820 */ /* 0x000fe20000400000 */
[----:B------:R-:W-:Y:S01]  /*32f0*/  FMUL R15, R15, 1 ;  /* 0x3f8000000f0f7820 */ /* 0x000fe20000400000 */
[----:B------:R-:W-:Y:S01]  /*3300*/  FMUL R20, R20, 1 ;  /* 0x3f80000014147820 */ /* 0x000fe20000400000 */
[----:B------:R-:W-:Y:S01]  /*3310*/  FADD R11, RZ, R10 ;  /* 0x0000000aff0b7221 */ /* 0x000fe20000000000 */
[----:B------:R-:W-:Y:S01]  /*3320*/  FADD R9, RZ, R9 ;  /* 0x00000009ff097221 */ /* 0x000fe20000000000 */
[----:B------:R-:W-:Y:S01]  /*3330*/  FADD R10, RZ, R13 ;  /* 0x0000000dff0a7221 */ /* 0x000fe20000000000 */
[----:B------:R-:W-:Y:S01]  /*3340*/  FADD R18, RZ, R18 ;  /* 0x00000012ff127221 */ /* 0x000fe20000000000 */
[----:B------:R-:W-:Y:S01]  /*3350*/  FADD R16, RZ, R16 ;  /* 0x00000010ff107221 */ /* 0x000fe20000000000 */
[----:B------:R-:W-:Y:S01]  /*3360*/  FADD R15, RZ, R15 ;  /* 0x0000000fff0f7221 */ /* 0x000fe20000000000 */
[----:B------:R-:W-:Y:S01]  /*3370*/  FADD R14, RZ, R8 ;  /* 0x00000008ff0e7221 */ /* 0x000fe20000000000 */
[----:B------:R-:W-:Y:S01]  /*3380*/  FADD R21, RZ, R20 ;  /* 0x00000014ff157221 */ /* 0x000fe20000000000 */
[----:B------:R-:W-:Y:S01]  /*3390*/  F2FP.BF16.F32.PACK_AB R8, R10, R9 ;  /* 0x000000090a08723e */ /* 0x000fe200000010ff */
[----:B------:R-:W-:Y:S01]  /*33a0*/  IMAD.MOV.U32 R20, RZ, RZ, R6 ;  /* 0x000000ffff147224 */ /* 0x000fe200078e0006 */
[----:B------:R-:W-:-:S02]  /*33b0*/  F2FP.BF16.F32.PACK_AB R10, R18, R11 ;  /* 0x0000000b120a723e */ /* 0x000fc400000010ff */
[----:B------:R-:W-:Y:S02]  /*33c0*/  F2FP.BF16.F32.PACK_AB R9, R15, R16 ;  /* 0x000000100f09723e */ /* 0x000fe400000010ff */
[----:B------:R-:W-:Y:S02]  /*33d0*/  IADD3.X R13, PT, PT, RZ, UR11, RZ, P0, !PT ;  /* 0x0000000bff0d7c10 */ /* 0x000fe400087fe4ff */
[----:B------:R-:W-:-:S05]  /*33e0*/  F2FP.BF16.F32.PACK_AB R11, R21, R14 ;  /* 0x0000000e150b723e */ /* 0x000fca00000010ff */
[----:B------:R0:W-:Y:S02]  /*33f0*/  STG.E.128 desc[UR16][R12.64], R8 ;  /* 0x000000080c007986 */ /* 0x0001e4000c101d10 */
.L_x_22:
[----:B------:R-:W-:Y:S05]  /*3400*/  BSYNC.RECONVERGENT B1 ;  /* 0x0000000000017941 */ /* 0x000fea0003800200 */
.L_x_21:
[----:B------:R-:W-:Y:S04]  /*3410*/  BSSY.RECONVERGENT B1, `(.L_x_23) ;  /* 0x0000074000017945 */ /* 0x000fe80003800200 */
[----:B------:R-:W-:Y:S05]  /*3420*/  @!P1 BRA `(.L_x_24) ;  /* 0x0000000400c89947 */ /* 0x000fea0003800000 */
.L_x_25:
[----:B-1----:R-:W-:-:S04]  /*3430*/  SHF.L.U32 R22, R20, 0x1, RZ ;  /* 0x0000000114167819 */ /* 0x002fc800000006ff */
[----:B0-----:R-:W-:-:S05]  /*3440*/  IADD3 R12, P0, PT, R22, UR8, RZ ;  /* 0x00000008160c7c10 */ /* 0x001fca000ff1e0ff */
[----:B------:R-:W-:Y:S01]  /*3450*/  IMAD.X R13, RZ, RZ, UR9, P0 ;  /* 0x00000009ff0d7e24 */ /* 0x000fe200080e06ff */
[----:B------:R-:W-:-:S05]  /*3460*/  IADD3 R20, PT, PT, R17, R20, RZ ;  /* 0x0000001411147210 */ /* 0x000fca0007ffe0ff */
[----:B------:R-:W2:Y:S01]  /*3470*/  LDG.E.128.CONSTANT R12, desc[UR16][R12.64] ;  /* 0x000000100c0c7981 */ /* 0x000ea2000c1e9d00 */
[----:B------:R-:W-:-:S05]  /*3480*/  IMAD.SHL.U32 R24, R20, 0x2, RZ ;  /* 0x0000000214187824 */ /* 0x000fca00078e00ff */
[----:B------:R-:W-:-:S04]  /*3490*/  IADD3 R8, P0, PT, R24, UR8, RZ ;  /* 0x0000000818087c10 */ /* 0x000fc8000ff1e0ff */
[----:B------:R-:W-:-:S06]  /*34a0*/  IADD3.X R9, PT, PT, RZ, UR9, RZ, P0, !PT ;  /* 0x00000009ff097c10 */ /* 0x000fcc00087fe4ff */
[----:B------:R-:W3:Y:S01]  /*34b0*/  LDG.E.128.CONSTANT R8, desc[UR16][R8.64] ;  /* 0x0000001008087981 */ /* 0x000ee2000c1e9d00 */
[----:B------:R-:W-:Y:S01]  /*34c0*/  IADD3 R22, P0, PT, R22, UR10, RZ ;  /* 0x0000000a16167c10 */ /* 0x000fe2000ff1e0ff */
[----:B------:R-:W-:Y:S01]  /*34d0*/  IMAD.IADD R20, R17, 0x1, R20 ;  /* 0x0000000111147824 */ /* 0x000fe200078e0214 */
[----:B------:R-:W-:-:S04]  /*34e0*/  IADD3 R24, P1, PT, R24, UR10, RZ ;  /* 0x0000000a18187c10 */ /* 0x000fc8000ff3e0ff */
[----:B------:R-:W-:Y:S02]  /*34f0*/  IADD3.X R25, PT, PT, RZ, UR11, RZ, P1, !PT ;  /* 0x0000000bff197c10 */ /* 0x000fe40008ffe4ff */
[C---:B--2---:R-:W-:Y:S01]  /*3500*/  PRMT R18, R13.reuse, 0x7632, R18 ;  /* 0x000076320d127816 */ /* 0x044fe20000000012 */
[C---:B------:R-:W-:Y:S01]  /*3510*/  IMAD.U32 R16, R12.reuse, 0x10000, RZ ;  /* 0x000100000c107824 */ /* 0x040fe200078e00ff */
[----:B------:R-:W-:Y:S02]  /*3520*/  PRMT R6, R12, 0x7632, R6 ;  /* 0x000076320c067816 */ /* 0x000fe40000000006 */
[----:B------:R-:W-:Y:S01]  /*3530*/  SHF.L.U32 R21, R13, 0x10, RZ ;  /* 0x000000100d157819 */ /* 0x000fe200000006ff */
[----:B------:R-:W-:Y:S01]  /*3540*/  IMAD.U32 R18, R18, 0x10000, RZ ;  /* 0x0001000012127824 */ /* 0x000fe200078e00ff */
[----:B------:R-:W-:Y:S01]  /*3550*/  SHF.L.U32 R6, R6, 0x10, RZ ;  /* 0x0000001006067819 */ /* 0x000fe200000006ff */
[----:B------:R-:W-:Y:S01]  /*3560*/  FADD R16, R16, -UR13 ;  /* 0x8000000d10107e21 */ /* 0x000fe20008000000 */
[----:B------:R-:W-:Y:S01]  /*3570*/  PRMT R23, R14, 0x7632, R23 ;  /* 0x000076320e177816 */ /* 0x000fe20000000017 */
[----:B------:R-:W-:Y:S01]  /*3580*/  FADD R21, R21, -UR13 ;  /* 0x8000000d15157e21 */ /* 0x000fe20008000000 */
[----:B------:R-:W-:Y:S01]  /*3590*/  FADD R18, R18, -UR13 ;  /* 0x8000000d12127e21 */ /* 0x000fe20008000000 */
[----:B------:R-:W-:Y:S01]  /*35a0*/  FADD R6, R6, -UR13 ;  /* 0x8000000d06067e21 */ /* 0x000fe20008000000 */
[----:B------:R-:W-:Y:S01]  /*35b0*/  FMUL R16, R16, UR12 ;  /* 0x0000000c10107c20 */ /* 0x000fe20008400000 */
[----:B------:R-:W-:Y:S01]  /*35c0*/  FMUL R21, R21, UR12 ;  /* 0x0000000c15157c20 */ /* 0x000fe20008400000 */
[----:B------:R-:W-:Y:S01]  /*35d0*/  FMUL R18, R18, UR12 ;  /* 0x0000000c12127c20 */ /* 0x000fe20008400000 */
[----:B------:R-:W-:Y:S01]  /*35e0*/  FMUL R6, R6, UR12 ;  /* 0x0000000c06067c20 */ /* 0x000fe20008400000 */
[----:B------:R-:W-:Y:S01]  /*35f0*/  SHF.L.U32 R23, R23, 0x10, RZ ;  /* 0x0000001017177819 */ /* 0x000fe200000006ff */
[----:B------:R-:W-:Y:S01]  /*3600*/  FMUL R13, R21, 1 ;  /* 0x3f800000150d7820 */ /* 0x000fe20000400000 */
[----:B------:R-:W-:Y:S01]  /*3610*/  FMUL R18, R18, 1 ;  /* 0x3f80000012127820 */ /* 0x000fe20000400000 */
[----:B------:R-:W-:Y:S01]  /*3620*/  FMUL R6, R6, 1 ;  /* 0x3f80000006067820 */ /* 0x000fe20000400000 */
[----:B------:R-:W-:-:S02]  /*3630*/  IMAD.U32 R14, R14, 0x10000, RZ ;  /* 0x000100000e0e7824 */ /* 0x000fc400078e00ff */
[----:B------:R-:W-:Y:S01]  /*3640*/  FMUL R12, R16, 1 ;  /* 0x3f800000100c7820 */ /* 0x000fe20000400000 */
[----:B------:R-:W-:Y:S01]  /*3650*/  FADD R13, RZ, R13 ;  /* 0x0000000dff0d7221 */ /* 0x000fe20000000000 */
[----:B------:R-:W-:Y:S01]  /*3660*/  FADD R18, RZ, R18 ;  /* 0x00000012ff127221 */ /* 0x000fe20000000000 */
[----:B------:R-:W-:Y:S01]  /*3670*/  FADD R21, RZ, R6 ;  /* 0x00000006ff157221 */ /* 0x000fe20000000000 */
[----:B------:R-:W-:Y:S01]  /*3680*/  FADD R14, R14, -UR13 ;  /* 0x8000000d0e0e7e21 */ /* 0x000fe20008000000 */
[----:B------:R-:W-:Y:S01]  /*3690*/  FADD R23, R23, -UR13 ;  /* 0x8000000d17177e21 */ /* 0x000fe20008000000 */
[----:B------:R-:W-:Y:S01]  /*36a0*/  FADD R12, RZ, R12 ;  /* 0x0000000cff0c7221 */ /* 0x000fe20000000000 */
[----:B------:R-:W-:Y:S01]  /*36b0*/  PRMT R6, R15, 0x7632, R6 ;  /* 0x000076320f067816 */ /* 0x000fe20000000006 */
[----:B------:R-:W-:Y:S01]  /*36c0*/  FMUL R14, R14, UR12 ;  /* 0x0000000c0e0e7c20 */ /* 0x000fe20008400000 */
[----:B---3--:R-:W-:Y:S01]  /*36d0*/  PRMT R16, R8, 0x7632, R16 ;  /* 0x0000763208107816 */ /* 0x008fe20000000010 */
[----:B------:R-:W-:Y:S01]  /*36e0*/  FMUL R23, R23, UR12 ;  /* 0x0000000c17177c20 */ /* 0x000fe20008400000 */
[----:B------:R-:W-:Y:S01]  /*36f0*/  F2FP.BF16.F32.PACK_AB R13, R18, R13 ;  /* 0x0000000d120d723e */ /* 0x000fe200000010ff */
[----:B------:R-:W-:Y:S01]  /*3700*/  IMAD.U32 R15, R15, 0x10000, RZ ;  /* 0x000100000f0f7824 */ /* 0x000fe200078e00ff */
[----:B------:R-:W-:Y:S01]  /*3710*/  SHF.L.U32 R18, R8, 0x10, RZ ;  /* 0x0000001008127819 */ /* 0x000fe200000006ff */
[----:B------:R-:W-:Y:S01]  /*3720*/  IMAD.U32 R8, R6, 0x10000, RZ ;  /* 0x0001000006087824 */ /* 0x000fe200078e00ff */
[----:B------:R-:W-:Y:S01]  /*3730*/  F2FP.BF16.F32.PACK_AB R12, R21, R12 ;  /* 0x0000000c150c723e */ /* 0x000fe200000010ff */
[----:B------:R-:W-:-:S02]  /*3740*/  IMAD.U32 R21, R16, 0x10000, RZ ;  /* 0x0001000010157824 */ /* 0x000fc400078e00ff */
[----:B------:R-:W-:Y:S01]  /*3750*/  FMUL R14, R14, 1 ;  /* 0x3f8000000e0e7820 */ /* 0x000fe20000400000 */
[----:B------:R-:W-:Y:S01]  /*3760*/  FMUL R23, R23, 1 ;  /* 0x3f80000017177820 */ /* 0x000fe20000400000 */
[----:B------:R-:W-:Y:S01]  /*3770*/  FADD R15, R15, -UR13 ;  /* 0x8000000d0f0f7e21 */ /* 0x000fe20008000000 */
[----:B------:R-:W-:Y:S01]  /*3780*/  FADD R8, R8, -UR13 ;  /* 0x8000000d08087e21 */ /* 0x000fe20008000000 */
[----:B------:R-:W-:Y:S01]  /*3790*/  FADD R18, R18, -UR13 ;  /* 0x8000000d12127e21 */ /* 0x000fe20008000000 */
[----:B------:R-:W-:Y:S01]  /*37a0*/  FADD R21, R21, -UR13 ;  /* 0x8000000d15157e21 */ /* 0x000fe20008000000 */
[----:B------:R-:W-:Y:S01]  /*37b0*/  FADD R14, RZ, R14 ;  /* 0x0000000eff0e7221 */ /* 0x000fe20000000000 */
[----:B------:R-:W-:Y:S01]  /*37c0*/  FADD R23, RZ, R23 ;  /* 0x00000017ff177221 */ /* 0x000fe20000000000 */
[----:B------:R-:W-:Y:S01]  /*37d0*/  FMUL R15, R15, UR12 ;  /* 0x0000000c0f0f7c20 */ /* 0x000fe20008400000 */
[----:B------:R-:W-:Y:S01]  /*37e0*/  FMUL R8, R8, UR12 ;  /* 0x0000000c08087c20 */ /* 0x000fe20008400000 */
[----:B------:R-:W-:Y:S01]  /*37f0*/  FMUL R18, R18, UR12 ;  /* 0x0000000c12127c20 */ /* 0x000fe20008400000 */
[----:B------:R-:W-:Y:S01]  /*3800*/  FMUL R21, R21, UR12 ;  /* 0x0000000c15157c20 */ /* 0x000fe20008400000 */
[----:B------:R-:W-:Y:S01]  /*3810*/  F2FP.BF16.F32.PACK_AB R14, R23, R14 ;  /* 0x0000000e170e723e */ /* 0x000fe200000010ff */
[----:B------:R-:W-:Y:S01]  /*3820*/  FMUL R15, R15, 1 ;  /* 0x3f8000000f0f7820 */ /* 0x000fe20000400000 */
[----:B------:R-:W-:Y:S01]  /*3830*/  FMUL R8, R8, 1 ;  /* 0x3f80000008087820 */ /* 0x000fe20000400000 */
[----:B------:R-:W-:Y:S01]  /*3840*/  FMUL R18, R18, 1 ;  /* 0x3f80000012127820 */ /* 0x000fe20000400000 */
[----:B------:R-:W-:Y:S01]  /*3850*/  FMUL R23, R21, 1 ;  /* 0x3f80000015177820 */ /* 0x000fe20000400000 */
[----:B------:R-:W-:Y:S01]  /*3860*/  FADD R15, RZ, R15 ;  /* 0x0000000fff0f7221 */ /* 0x000fe20000000000 */
[----:B------:R-:W-:Y:S01]  /*3870*/  FADD R8, RZ, R8 ;  /* 0x00000008ff087221 */ /* 0x000fe20000000000 */
[----:B------:R-:W-:Y:S01]  /*3880*/  PRMT R6, R9, 0x7632, R6 ;  /* 0x0000763209067816 */ /* 0x000fe20000000006 */
[----:B------:R-:W-:Y:S01]  /*3890*/  FADD R21, RZ, R18 ;  /* 0x00000012ff157221 */ /* 0x000fe20000000000 */
[----:B------:R-:W-:Y:S01]  /*38a0*/  FADD R26, RZ, R23 ;  /* 0x00000017ff1a7221 */ /* 0x000fe20000000000 */
[----:B------:R-:W-:-:S02]  /*38b0*/  PRMT R16, R10, 0x7632, R16 ;  /* 0x000076320a107816 */ /* 0x000fc40000000010 */
[C---:B------:R-:W-:Y:S01]  /*38c0*/  PRMT R18, R11.reuse, 0x7632, R18 ;  /* 0x000076320b127816 */ /* 0x040fe20000000012 */
[----:B------:R-:W-:Y:S01]  /*38d0*/  IMAD.U32 R11, R11, 0x10000, RZ ;  /* 0x000100000b0b7824 */ /* 0x000fe200078e00ff */
[----:B------:R-:W-:Y:S02]  /*38e0*/  SHF.L.U32 R9, R9, 0x10, RZ ;  /* 0x0000001009097819 */ /* 0x000fe400000006ff */
[----:B------:R-:W-:Y:S01]  /*38f0*/  F2FP.BF16.F32.PACK_AB R15, R8, R15 ;  /* 0x0000000f080f723e */ /* 0x000fe200000010ff */
[----:B------:R-:W-:Y:S01]  /*3900*/  FADD R11, R11, -UR13 ;  /* 0x8000000d0b0b7e21 */ /* 0x000fe20008000000 */
[----:B------:R-:W-:Y:S01]  /*3910*/  SHF.L.U32 R6, R6, 0x10, RZ ;  /* 0x0000001006067819 */ /* 0x000fe200000006ff */
[----:B------:R-:W-:Y:S01]  /*3920*/  FADD R9, R9, -UR13 ;  /* 0x8000000d09097e21 */ /* 0x000fe20008000000 */
[----:B------:R-:W-:Y:S02]  /*3930*/  SHF.L.U32 R10, R10, 0x10, RZ ;  /* 0x000000100a0a7819 */ /* 0x000fe400000006ff */
[----:B------:R-:W-:Y:S01]  /*3940*/  F2FP.BF16.F32.PACK_AB R8, R26, R21 ;  /* 0x000000151a08723e */ /* 0x000fe200000010ff */
[----:B------:R-:W-:Y:S01]  /*3950*/  IMAD.U32 R21, R16, 0x10000, RZ ;  /* 0x0001000010157824 */ /* 0x000fe200078e00ff */
[----:B------:R-:W-:Y:S01]  /*3960*/  SHF.L.U32 R23, R18, 0x10, RZ ;  /* 0x0000001012177819 */ /* 0x000fe200000006ff */
[----:B------:R-:W-:Y:S01]  /*3970*/  FADD R6, R6, -UR13 ;  /* 0x8000000d06067e21 */ /* 0x000fe20008000000 */
[----:B------:R-:W-:Y:S01]  /*3980*/  FADD R10, R10, -UR13 ;  /* 0x8000000d0a0a7e21 */ /* 0x000fe20008000000 */
[----:B------:R-:W-:Y:S01]  /*3990*/  FADD R21, R21, -UR13 ;  /* 0x8000000d15157e21 */ /* 0x000fe20008000000 */
[----:B------:R-:W-:Y:S01]  /*39a0*/  FMUL R18, R11, UR12 ;  /* 0x0000000c0b127c20 */ /* 0x000fe20008400000 */
[----:B------:R-:W-:Y:S01]  /*39b0*/  FADD R23, R23, -UR13 ;  /* 0x8000000d17177e21 */ /* 0x000fe20008000000 */
        /* <DEDUP_REMOVED lines=17> */
[----:B------:R-:W-:Y:S01]  /*3ad0*/  F2FP.BF16.F32.PACK_AB R9, R11, R10 ;  /* 0x0000000a0b09723e */ /* 0x000fe200000010ff */
[----:B------:R-:W-:Y:S01]  /*3ae0*/  IMAD.X R23, RZ, RZ, UR11, P0 ;  /* 0x0000000bff177e24 */ /* 0x000fe200080e06ff */
[----:B------:R-:W-:-:S02]  /*3af0*/  F2FP.BF16.F32.PACK_AB R10, R21, R6 ;  /* 0x00000006150a723e */ /* 0x000fc400000010ff */
[----:B------:R-:W-:Y:S02]  /*3b00*/  F2FP.BF16.F32.PACK_AB R11, R27, R16 ;  /* 0x000000101b0b723e */ /* 0x000fe400000010ff */
[----:B------:R1:W-:Y:S01]  /*3b10*/  STG.E.128 desc[UR16][R22.64], R12 ;  /* 0x0000000c16007986 */ /* 0x0003e2000c101d10 */
[----:B------:R-:W-:-:S03]  /*3b20*/  ISETP.GE.AND P0, PT, R20, R19, PT ;  /* 0x000000131400720c */ /* 0x000fc60003f06270 */
[----:B------:R1:W-:Y:S10]  /*3b30*/  STG.E.128 desc[UR16][R24.64], R8 ;  /* 0x0000000818007986 */ /* 0x0003f4000c101d10 */
[----:B------:R-:W-:Y:S05]  /*3b40*/  @!P0 BRA `(.L_x_25) ;  /* 0xfffffff800388947 */ /* 0x000fea000383ffff */
.L_x_24:
[----:B------:R-:W-:Y:S05]  /*3b50*/  BSYNC.RECONVERGENT B1 ;  /* 0x0000000000017941 */ /* 0x000fea0003800200 */
.L_x_23:
[----:B------:R-:W-:Y:S05]  /*3b60*/  BRA `(.L_x_17) ;  /* 0x0000001c00f47947 */ /* 0x000fea0003800000 */
.L_x_18:
        /* <DEDUP_REMOVED lines=17> */
.L_x_27:
[----:B------:R-:W-:Y:S01]  /*3c80*/  MOV R0, UR21 ;  /* 0x0000001500007c02 */ /* 0x000fe20008000f00 */
[----:B0-----:R-:W-:-:S03]  /*3c90*/  VIADD R17, R13, 0xfffffffd ;  /* 0xfffffffd0d117836 */ /* 0x001fc60000000000 */
[-C--:B------:R-:W-:Y:S02]  /*3ca0*/  IABS R2, R0.reuse ;  /* 0x0000000000027213 */ /* 0x080fe40000000000 */
[----:B------:R-:W-:Y:S02]  /*3cb0*/  IABS R3, R17 ;  /* 0x0000001100037213 */ /* 0x000fe40000000000 */
[----:B------:R-:W0:Y:S01]  /*3cc0*/  I2F.RP R10, R2 ;  /* 0x00000002000a7306 */ /* 0x000e220000209400 */
[----:B------:R-:W-:Y:S02]  /*3cd0*/  LOP3.LUT R17, R17, R0, RZ, 0x3c, !PT ;  /* 0x0000000011117212 */ /* 0x000fe400078e3cff */
[----:B------:R-:W-:Y:S02]  /*3ce0*/  IMAD.HI.U32 R4, R12, R3, RZ ;  /* 0x000000030c047227 */ /* 0x000fe400078e00ff */
[----:B------:R-:W-:Y:S02]  /*3cf0*/  ISETP.GE.AND P1, PT, R17, RZ, PT ;  /* 0x000000ff1100720c */ /* 0x000fe40003f26270 */
[----:B------:R-:W-:-:S04]  /*3d00*/  IMAD.MOV R5, RZ, RZ, -R4 ;  /* 0x000000ffff057224 */ /* 0x000fc800078e0a04 */
[----:B------:R-:W-:Y:S01]  /*3d10*/  IMAD R3, R2, R5, R3 ;  /* 0x0000000502037224 */ /* 0x000fe200078e0203 */
[----:B0-----:R-:W0:Y:S04]  /*3d20*/  MUFU.RCP R10, R10 ;  /* 0x0000000a000a7308 */ /* 0x001e280000001000 */
[----:B------:R-:W-:-:S13]  /*3d30*/  ISETP.GT.U32.AND P4, PT, R6, R3, PT ;  /* 0x000000030600720c */ /* 0x000fda0003f84070 */
[--C-:B------:R-:W-:Y:S01]  /*3d40*/  @!P4 IMAD.IADD R3, R3, 0x1, -R2.reuse ;  /* 0x000000010303c824 */ /* 0x100fe200078e0a02 */
[----:B------:R-:W-:Y:S02]  /*3d50*/  @!P4 IADD3 R4, PT, PT, R4, 0x1, RZ ;  /* 0x000000010404c810 */ /* 0x000fe40007ffe0ff */
[----:B0-----:R-:W-:Y:S02]  /*3d60*/  IADD3 R8, PT, PT, R10, 0xffffffe, RZ ;  /* 0x0ffffffe0a087810 */ /* 0x001fe40007ffe0ff */
[----:B------:R-:W-:Y:S01]  /*3d70*/  ISETP.GE.U32.AND P2, PT, R3, R6, PT ;  /* 0x000000060300720c */ /* 0x000fe20003f46070 */
[----:B------:R-:W-:Y:S01]  /*3d80*/  IMAD.MOV.U32 R6, RZ, RZ, R2 ;  /* 0x000000ffff067224 */ /* 0x000fe200078e0002 */
[----:B------:R0:W1:Y:S01]  /*3d90*/  F2I.FTZ.U32.TRUNC.NTZ R9, R8 ;  /* 0x0000000800097305 */ /* 0x000062000021f000 */
[----:B------:R-:W-:-:S04]  /*3da0*/  IADD3 R3, PT, PT, R13, 0x2, RZ ;  /* 0x000000020d037810 */ /* 0x000fc80007ffe0ff */
[----:B------:R-:W-:Y:S02]  /*3db0*/  IABS R23, R3 ;  /* 0x0000000300177213 */ /* 0x000fe40000000000 */
[----:B------:R-:W-:Y:S01]  /*3dc0*/  LOP3.LUT R3, R3, R0, RZ, 0x3c, !PT ;  /* 0x0000000003037212 */ /* 0x000fe200078e3cff */
[----:B0-----:R-:W-:-:S03]  /*3dd0*/  IMAD.MOV.U32 R8, RZ, RZ, RZ ;  /* 0x000000ffff087224 */ /* 0x001fc600078e00ff */
[----:B------:R-:W-:Y:S02]  /*3de0*/  @P2 IADD3 R4, PT, PT, R4, 0x1, RZ ;  /* 0x0000000104042810 */ /* 0x000fe40007ffe0ff */
[----:B-1----:R-:W-:Y:S02]  /*3df0*/  IADD3 R11, PT, PT, RZ, -R9, RZ ;  /* 0x80000009ff0b7210 */ /* 0x002fe40007ffe0ff */
[----:B------:R-:W-:-:S03]  /*3e00*/  @!P1 IADD3 R4, PT, PT, -R4, RZ, RZ ;  /* 0x000000ff04049210 */ /* 0x000fc60007ffe1ff */
[----:B------:R-:W-:Y:S01]  /*3e10*/  IMAD.MOV.U32 R5, RZ, RZ, R11 ;  /* 0x000000ffff057224 */ /* 0x000fe200078e000b */
[----:B------:R-:W-:-:S03]  /*3e20*/  IADD3 R11, PT, PT, R13, -0x2, RZ ;  /* 0xfffffffe0d0b7810 */ /* 0x000fc60007ffe0ff */
[----:B------:R-:W-:Y:S01]  /*3e30*/  IMAD R5, R5, R2, RZ ;  /* 0x0000000205057224 */ /* 0x000fe200078e02ff */
[----:B------:R-:W-:Y:S02]  /*3e40*/  IABS R19, R11 ;  /* 0x0000000b00137213 */ /* 0x000fe40000000000 */
[----:B------:R-:W-:Y:S01]  /*3e50*/  LOP3.LUT R11, R11, R0, RZ, 0x3c, !PT ;  /* 0x000000000b0b7212 */ /* 0x000fe200078e3cff */
[----:B------:R-:W-:Y:S01]  /*3e60*/  IMAD.HI.U32 R12, R9, R5, R8 ;  /* 0x00000005090c7227 */ /* 0x000fe200078e0008 */
[C---:B------:R-:W-:Y:S02]  /*3e70*/  IADD3 R9, PT, PT, R13.reuse, -0x1, RZ ;  /* 0xffffffff0d097810 */ /* 0x040fe40007ffe0ff */
[----:B------:R-:W-:Y:S02]  /*3e80*/  IADD3 R5, PT, PT, R13, 0x1, RZ ;  /* 0x000000010d057810 */ /* 0x000fe40007ffe0ff */
[----:B------:R-:W-:Y:S01]  /*3e90*/  IABS R21, R9 ;  /* 0x0000000900157213 */ /* 0x000fe20000000000 */
[----:B------:R-:W-:Y:S01]  /*3ea0*/  IMAD.HI.U32 R18, R12, R19, RZ ;  /* 0x000000130c127227 */ /* 0x000fe200078e00ff */
[----:B------:R-:W-:-:S02]  /*3eb0*/  IABS R25, R5 ;  /* 0x0000000500197213 */ /* 0x000fc40000000000 */
[----:B------:R-:W-:Y:S01]  /*3ec0*/  ISETP.GE.AND P4, PT, R11, RZ, PT ;  /* 0x000000ff0b00720c */ /* 0x000fe20003f86270 */
[----:B------:R-:W-:Y:S01]  /*3ed0*/  IMAD.MOV R8, RZ, RZ, -R18 ;  /* 0x000000ffff087224 */ /* 0x000fe200078e0a12 */
[-C--:B------:R-:W-:Y:S01]  /*3ee0*/  LOP3.LUT R5, R5, R0.reuse, RZ, 0x3c, !PT ;  /* 0x0000000005057212 */ /* 0x080fe200078e3cff */
[----:B------:R-:W-:Y:S01]  /*3ef0*/  IMAD.HI.U32 R30, R12, R21, RZ ;  /* 0x000000150c1e7227 */ /* 0x000fe200078e00ff */
[----:B------:R-:W-:-:S03]  /*3f00*/  LOP3.LUT R9, R9, R0, RZ, 0x3c, !PT ;  /* 0x0000000009097212 */ /* 0x000fc600078e3cff */
[----:B------:R-:W-:Y:S01]  /*3f10*/  IMAD R19, R2, R8, R19 ;  /* 0x0000000802137224 */ /* 0x000fe200078e0213 */
[----:B------:R-:W-:Y:S01]  /*3f20*/  IADD3 R8, PT, PT, -R30, RZ, RZ ;  /* 0x000000ff1e087210 */ /* 0x000fe20007ffe1ff */
[----:B------:R-:W-:-:S03]  /*3f30*/  IMAD.HI.U32 R28, R12, R25, RZ ;  /* 0x000000190c1c7227 */ /* 0x000fc600078e00ff */
[----:B------:R-:W-:Y:S01]  /*3f40*/  ISETP.GT.U32.AND P3, PT, R6, R19, PT ;  /* 0x000000130600720c */ /* 0x000fe20003f64070 */
[----:B------:R-:W-:Y:S02]  /*3f50*/  IMAD R21, R2, R8, R21 ;  /* 0x0000000802157224 */ /* 0x000fe400078e0215 */
[----:B------:R-:W-:Y:S02]  /*3f60*/  IMAD.MOV R8, RZ, RZ, -R28 ;  /* 0x000000ffff087224 */ /* 0x000fe400078e0a1c */
[----:B------:R-:W-:Y:S01]  /*3f70*/  IMAD.HI.U32 R24, R12, R23, RZ ;  /* 0x000000170c187227 */ /* 0x000fe200078e00ff */
[----:B------:R-:W-:-:S03]  /*3f80*/  ISETP.GT.U32.AND P0, PT, R6, R21, PT ;  /* 0x000000150600720c */ /* 0x000fc60003f04070 */
[----:B------:R-:W-:Y:S01]  /*3f90*/  IMAD R17, R2, R8, R25 ;  /* 0x0000000802117224 */ /* 0x000fe200078e0219 */
[----:B------:R-:W-:Y:S01]  /*3fa0*/  IABS R25, R13 ;  /* 0x0000000d00197213 */ /* 0x000fe20000000000 */
[----:B------:R-:W-:Y:S02]  /*3fb0*/  IMAD.MOV R8, RZ, RZ, -R24 ;  /* 0x000000ffff087224 */ /* 0x000fe400078e0a18 */
[----:B------:R-:W-:Y:S01]  /*3fc0*/  @!P3 IMAD.IADD R19, R19, 0x1, -R2 ;  /* 0x000000011313b824 */ /* 0x000fe200078e0a02 */
[----:B------:R-:W-:Y:S01]  /*3fd0*/  ISETP.GT.U32.AND P2, PT, R6, R17, PT ;  /* 0x000000110600720c */ /* 0x000fe20003f44070 */
[----:B------:R-:W-:Y:S02]  /*3fe0*/  IMAD R23, R2, R8, R23 ;  /* 0x0000000802177224 */ /* 0x000fe400078e0217 */
[----:B------:R-:W-:Y:S01]  /*3ff0*/  VIADD R11, R13, 0x4 ;  /* 0x000000040d0b7836 */ /* 0x000fe20000000000 */
[----:B------:R-:W-:Y:S01]  /*4000*/  ISETP.GE.U32.AND P5, PT, R19, R6, PT ;  /* 0x000000061300720c */ /* 0x000fe20003fa6070 */
[----:B------:R-:W-:Y:S01]  /*4010*/  VIADD R19, R13, 0x3 ;  /* 0x000000030d137836 */ /* 0x000fe20000000000 */
[----:B------:R-:W-:Y:S01]  /*4020*/  ISETP.GT.U32.AND P6, PT, R6, R23, PT ;  /* 0x000000170600720c */ /* 0x000fe20003fc4070 */
[----:B------:R-:W-:Y:S01]  /*4030*/  @!P3 VIADD R18, R18, 0x1 ;  /* 0x000000011212b836 */ /* 0x000fe20000000000 */
[----:B------:R-:W-:Y:S01]  /*4040*/  @!P0 IADD3 R21, PT, PT, R21, -R2, RZ ;  /* 0x8000000215158210 */ /* 0x000fe20007ffe0ff */
[----:B------:R-:W-:Y:S01]  /*4050*/  @!P0 VIADD R30, R30, 0x1 ;  /* 0x000000011e1e8836 */ /* 0x000fe20000000000 */
[----:B------:R-:W-:-:S02]  /*4060*/  IABS R27, R19 ;  /* 0x00000013001b7213 */ /* 0x000fc40000000000 */
[----:B------:R-:W-:Y:S01]  /*4070*/  ISETP.GE.U32.AND P1, PT, R21, R6, PT ;  /* 0x000000061500720c */ /* 0x000fe20003f26070 */
[C---:B------:R-:W-:Y:S01]  /*4080*/  IMAD.HI.U32 R21, R12.reuse, R25, RZ ;  /* 0x000000190c157227 */ /* 0x040fe200078e00ff */
[----:B------:R-:W-:Y:S02]  /*4090*/  @!P2 IADD3 R17, PT, PT, R17, -R2, RZ ;  /* 0x800000021111a210 */ /* 0x000fe40007ffe0ff */
[----:B------:R-:W-:Y:S01]  /*40a0*/  IABS R8, R11 ;  /* 0x0000000b00087213 */ /* 0x000fe20000000000 */
[----:B------:R-:W-:Y:S01]  /*40b0*/  IMAD.HI.U32 R26, R12, R27, RZ ;  /* 0x0000001b0c1a7227 */ /* 0x000fe200078e00ff */
[----:B------:R-:W-:Y:S02]  /*40c0*/  ISETP.GE.U32.AND P3, PT, R17, R6, PT ;  /* 0x000000061100720c */ /* 0x000fe40003f66070 */
[----:B------:R-:W-:Y:S01]  /*40d0*/  @!P6 IADD3 R23, PT, PT, R23, -R2, RZ ;  /* 0x800000021717e210 */ /* 0x000fe20007ffe0ff */
[----:B------:R-:W-:Y:S01]  /*40e0*/  IMAD.MOV R17, RZ, RZ, -R26 ;  /* 0x000000ffff117224 */ /* 0x000fe200078e0a1a */
[----:B------:R-:W-:Y:S01]  /*40f0*/  @!P2 IADD3 R28, PT, PT, R28, 0x1, RZ ;  /* 0x000000011c1ca810 */ /* 0x000fe20007ffe0ff */
[----:B------:R-:W-:Y:S01]  /*4100*/  @P5 VIADD R18, R18, 0x1 ;  /* 0x0000000112125836 */ /* 0x000fe20000000000 */
[----:B------:R-:W-:Y:S01]  /*4110*/  ISETP.GE.U32.AND P5, PT, R23, R6, PT ;  /* 0x000000061700720c */ /* 0x000fe20003fa6070 */
[----:B------:R-:W-:Y:S01]  /*4120*/  IMAD R17, R2, R17, R27 ;  /* 0x0000001102117224 */ /* 0x000fe200078e021b */
[----:B------:R-:W-:Y:S01]  /*4130*/  MOV R23, R8 ;  /* 0x0000000800177202 */ /* 0x000fe20000000f00 */
[----:B------:R-:W-:Y:S01]  /*4140*/  @P1 VIADD R30, R30, 0x1 ;  /* 0x000000011e1e1836 */ /* 0x000fe20000000000 */
[----:B------:R-:W-:Y:S01]  /*4150*/  IADD3 R8, PT, PT, -R21, RZ, RZ ;  /* 0x000000ff15087210 */ /* 0x000fe20007ffe1ff */
[----:B------:R-:W-:Y:S01]  /*4160*/  @!P6 VIADD R24, R24, 0x1 ;  /* 0x000000011818e836 */ /* 0x000fe20000000000 */
[----:B------:R-:W-:Y:S01]  /*4170*/  ISETP.GT.U32.AND P0, PT, R6, R17, PT ;  /* 0x000000110600720c */ /* 0x000fe20003f04070 */
[----:B------:R-:W-:Y:S01]  /*4180*/  IMAD.HI.U32 R22, R12, R23, RZ ;  /* 0x000000170c167227 */ /* 0x000fe200078e00ff */
[----:B------:R-:W-:-:S02]  /*4190*/  @P3 IADD3 R28, PT, PT, R28, 0x1, RZ ;  /* 0x000000011c1c3810 */ /* 0x000fc40007ffe0ff */
[----:B------:R-:W-:Y:S01]  /*41a0*/  @!P4 IADD3 R18, PT, PT, -R18, RZ, RZ ;  /* 0x000000ff1212c210 */ /* 0x000fe20007ffe1ff */
[----:B------:R-:W-:Y:S01]  /*41b0*/  IMAD R25, R2, R8, R25 ;  /* 0x0000000802197224 */ /* 0x000fe200078e0219 */
[----:B------:R-:W-:Y:S02]  /*41c0*/  IADD3 R8, PT, PT, -R22, RZ, RZ ;  /* 0x000000ff16087210 */ /* 0x000fe40007ffe1ff */
[----:B------:R-:W-:Y:S02]  /*41d0*/  @P5 IADD3 R24, PT, PT, R24, 0x1, RZ ;  /* 0x0000000118185810 */ /* 0x000fe40007ffe0ff */
[----:B------:R-:W-:Y:S01]  /*41e0*/  ISETP.GT.U32.AND P1, PT, R6, R25, PT ;  /* 0x000000190600720c */ /* 0x000fe20003f24070 */
[----:B------:R-:W-:Y:S01]  /*41f0*/  IMAD R23, R2, R8, R23 ;  /* 0x0000000802177224 */ /* 0x000fe200078e0217 */
[----:B------:R-:W-:Y:S01]  /*4200*/  ISETP.GE.AND P4, PT, R5, RZ, PT ;  /* 0x000000ff0500720c */ /* 0x000fe20003f86270 */
[----:B------:R-:W-:Y:S01]  /*4210*/  @!P0 IMAD.IADD R17, R17, 0x1, -R2 ;  /* 0x0000000111118824 */ /* 0x000fe200078e0a02 */
[----:B------:R-:W-:Y:S01]  /*4220*/  ISETP.GE.AND P6, PT, R9, RZ, PT ;  /* 0x000000ff0900720c */ /* 0x000fe20003fc6270 */
[----:B------:R-:W-:Y:S01]  /*4230*/  @!P0 VIADD R26, R26, 0x1 ;  /* 0x000000011a1a8836 */ /* 0x000fe20000000000 */
[----:B------:R-:W-:-:S02]  /*4240*/  ISETP.GT.U32.AND P2, PT, R6, R23, PT ;  /* 0x000000170600720c */ /* 0x000fc40003f44070 */
[----:B------:R-:W-:Y:S02]  /*4250*/  ISETP.GE.U32.AND P3, PT, R17, R6, PT ;  /* 0x000000061100720c */ /* 0x000fe40003f66070 */
[----:B------:R-:W0:Y:S01]  /*4260*/  LDC.64 R16, c[0x0][0x390] ;  /* 0x0000e400ff107b82 */ /* 0x000e220000000a00 */
[----:B------:R-:W-:Y:S01]  /*4270*/  ISETP.GE.AND P0, PT, R3, RZ, PT ;  /* 0x000000ff0300720c */ /* 0x000fe20003f06270 */
[----:B------:R-:W-:Y:S01]  /*4280*/  IMAD.U32 R3, RZ, RZ, UR27 ;  /* 0x0000001bff037e24 */ /* 0x000fe2000f8e00ff */
[----:B------:R-:W-:Y:S02]  /*4290*/  @!P1 IADD3 R25, PT, PT, R25, -R2, RZ ;  /* 0x8000000219199210 */ /* 0x000fe40007ffe0ff */
[----:B------:R-:W-:Y:S02]  /*42a0*/  @!P1 IADD3 R21, PT, PT, R21, 0x1, RZ ;  /* 0x0000000115159810 */ /* 0x000fe40007ffe0ff */
[----:B------:R-:W-:Y:S02]  /*42b0*/  ISETP.GE.U32.AND P5, PT, R25, R6, PT ;  /* 0x000000061900720c */ /* 0x000fe40003fa6070 */
[----:B------:R-:W-:Y:S01]  /*42c0*/  @!P2 IMAD.IADD R23, R23, 0x1, -R2 ;  /* 0x000000011717a824 */ /* 0x000fe200078e0a02 */
[----:B------:R-:W-:Y:S01]  /*42d0*/  LOP3.LUT R2, R19, R0, RZ, 0x3c, !PT ;  /* 0x0000000013027212 */ /* 0x000fe200078e3cff */
[----:B------:R-:W-:Y:S01]  /*42e0*/  @P3 VIADD R26, R26, 0x1 ;  /* 0x000000011a1a3836 */ /* 0x000fe20000000000 */
[----:B------:R-:W-:-:S02]  /*42f0*/  ISETP.NE.AND P1, PT, R0, RZ, PT ;  /* 0x000000ff0000720c */ /* 0x000fc40003f25270 */
[----:B------:R-:W-:Y:S02]  /*4300*/  LOP3.LUT R19, RZ, R0, RZ, 0x33, !PT ;  /* 0x00000000ff137212 */ /* 0x000fe400078e33ff */
[----:B------:R-:W-:Y:S02]  /*4310*/  @!P2 IADD3 R22, PT, PT, R22, 0x1, RZ ;  /* 0x000000011616a810 */ /* 0x000fe40007ffe0ff */
[----:B------:R-:W-:Y:S02]  /*4320*/  SEL R5, R19, R4, !P1 ;  /* 0x0000000413057207 */ /* 0x000fe40004800000 */
[----:B------:R-:W-:Y:S01]  /*4330*/  @P5 VIADD R21, R21, 0x1 ;  /* 0x0000000115155836 */ /* 0x000fe20000000000 */
[----:B------:R-:W-:Y:S02]  /*4340*/  ISETP.GE.AND P5, PT, R2, RZ, PT ;  /* 0x000000ff0200720c */ /* 0x000fe40003fa6270 */
[----:B------:R-:W-:Y:S01]  /*4350*/  MOV R2, UR26 ;  /* 0x0000001a00027c02 */ /* 0x000fe20008000f00 */
[----:B------:R-:W-:Y:S01]  /*4360*/  VIADD R5, R5, UR4 ;  /* 0x0000000405057c36 */ /* 0x000fe20008000000 */
[----:B------:R-:W-:-:S02]  /*4370*/  LOP3.LUT R4, R13, R0, RZ, 0x3c, !PT ;  /* 0x000000000d047212 */ /* 0x000fc400078e3cff */
[----:B------:R-:W-:Y:S01]  /*4380*/  IADD3 R8, P2, PT, R14, R2, RZ ;  /* 0x000000020e087210 */ /* 0x000fe20007f5e0ff */
[----:B0-----:R-:W-:Y:S01]  /*4390*/  IMAD.WIDE R32, R5, 0x2, R16 ;  /* 0x0000000205207825 */ /* 0x001fe200078e0210 */
[----:B------:R-:W-:Y:S02]  /*43a0*/  ISETP.GE.U32.AND P3, PT, R23, R6, PT ;  /* 0x000000061700720c */ /* 0x000fe40003f66070 */
[----:B------:R-:W-:Y:S01]  /*43b0*/  LOP3.LUT R11, R11, R0, RZ, 0x3c, !PT ;  /* 0x000000000b0b7212 */ /* 0x000fe200078e3cff */
[----:B------:R-:W-:Y:S01]  /*43c0*/  IMAD.X R9, R15, 0x1, R3, P2 ;  /* 0x000000010f097824 */ /* 0x000fe200010e0603 */
[----:B------:R-:W-:Y:S02]  /*43d0*/  ISETP.GE.AND P2, PT, R4, RZ, PT ;  /* 0x000000ff0400720c */ /* 0x000fe40003f46270 */
[----:B------:R-:W2:Y:S01]  /*43e0*/  LDG.E.U16.CONSTANT R4, desc[UR16][R32.64] ;  /* 0x0000001020047981 */ /* 0x000ea2000c1e9500 */
[----:B------:R-:W-:-:S06]  /*43f0*/  SEL R18, R19, R18, !P1 ;  /* 0x0000001213127207 */ /* 0x000fcc0004800000 */
[----:B------:R-:W-:Y:S02]  /*4400*/  @P3 IADD3 R22, PT, PT, R22, 0x1, RZ ;  /* 0x0000000116163810 */ /* 0x000fe40007ffe0ff */
[----:B------:R-:W-:Y:S02]  /*4410*/  ISETP.GE.AND P3, PT, R11, RZ, PT ;  /* 0x000000ff0b00720c */ /* 0x000fe40003f66270 */
[----:B------:R-:W3:Y:S01]  /*4420*/  LDG.E.128.CONSTANT R8, desc[UR16][R8.64] ;  /* 0x0000001008087981 */ /* 0x000ee2000c1e9d00 */
[----:B------:R-:W-:-:S04]  /*4430*/  @!P6 IADD3 R30, PT, PT, -R30, RZ, RZ ;  /* 0x000000ff1e1ee210 */ /* 0x000fc80007ffe1ff */
[----:B------:R-:W-:-:S05]  /*4440*/  SEL R23, R19, R30, !P1 ;  /* 0x0000001e13177207 */ /* 0x000fca0004800000 */
[----:B------:R-:W-:-:S04]  /*4450*/  VIADD R23, R23, UR4 ;  /* 0x0000000417177c36 */ /* 0x000fc80008000000 */
[----:B------:R-:W-:-:S06]  /*4460*/  IMAD.WIDE R30, R23, 0x2, R16 ;  /* 0x00000002171e7825 */ /* 0x000fcc00078e0210 */
[----:B------:R-:W4:Y:S01]  /*4470*/  LDG.E.U16.CONSTANT R30, desc[UR16][R30.64] ;  /* 0x000000101e1e7981 */ /* 0x000f22000c1e9500 */
[----:B--2---:R-:W-:Y:S01]  /*4480*/  IMAD.U32 R25, R4, 0x10000, RZ ;  /* 0x0001000004197824 */ /* 0x004fe200078e00ff */
[----:B------:R-:W-:-:S05]  /*4490*/  IADD3 R4, PT, PT, R18, UR4, RZ ;  /* 0x0000000412047c10 */ /* 0x000fca000fffe0ff */
[----:B------:R-:W-:-:S06]  /*44a0*/  IMAD.WIDE R32, R4, 0x2, R16 ;  /* 0x0000000204207825 */ /* 0x000fcc00078e0210 */
[----:B------:R-:W2:Y:S01]  /*44b0*/  LDG.E.U16.CONSTANT R32, desc[UR16][R32.64] ;  /* 0x0000001020207981 */ /* 0x000ea2000c1e9500 */
[----:B------:R-:W-:Y:S01]  /*44c0*/  @!P4 IMAD.MOV R28, RZ, RZ, -R28 ;  /* 0x000000ffff1cc224 */ /* 0x000fe200078e0a1c */
[----:B------:R-:W-:Y:S01]  /*44d0*/  @!P0 IADD3 R24, PT, PT, -R24, RZ, RZ ;  /* 0x000000ff18188210 */ /* 0x000fe20007ffe1ff */
[----:B------:R-:W-:Y:S01]  /*44e0*/  @!P5 IMAD.MOV R26, RZ, RZ, -R26 ;  /* 0x000000ffff1ad224 */ /* 0x000fe200078e0a1a */
[----:B------:R-:W-:Y:S01]  /*44f0*/  @!P2 IADD3 R21, PT, PT, -R21, RZ, RZ ;  /* 0x000000ff1515a210 */ /* 0x000fe20007ffe1ff */
[----:B------:R-:W-:Y:S01]  /*4500*/  @!P3 IMAD.MOV R22, RZ, RZ, -R22 ;  /* 0x000000ffff16b224 */ /* 0x000fe200078e0a16 */
[C---:B------:R-:W-:Y:S02]  /*4510*/  SEL R27, R19.reuse, R28, !P1 ;  /* 0x0000001c131b7207 */ /* 0x040fe40004800000 */
[C---:B------:R-:W-:Y:S02]  /*4520*/  SEL R21, R19.reuse, R21, !P1 ;  /* 0x0000001513157207 */ /* 0x040fe40004800000 */
[----:B------:R-:W-:-:S02]  /*4530*/  SEL R24, R19, R24, !P1 ;  /* 0x0000001813187207 */ /* 0x000fc40004800000 */
[C---:B------:R-:W-:Y:S02]  /*4540*/  SEL R29, R19.reuse, R26, !P1 ;  /* 0x0000001a131d7207 */ /* 0x040fe40004800000 */
[----:B------:R-:W-:Y:S02]  /*4550*/  SEL R19, R19, R22, !P1 ;  /* 0x0000001613137207 */ /* 0x000fe40004800000 */
[----:B---3--:R-:W-:-:S05]  /*4560*/  SHF.L.U32 R22, R8, 0x10, RZ ;  /* 0x0000001008167819 */ /* 0x008fca00000006ff */
[----:B------:R-:W-:Y:S01]  /*4570*/  FADD R22, R22, -UR13 ;  /* 0x8000000d16167e21 */ /* 0x000fe20008000000 */
[----:B------:R-:W-:-:S03]  /*4580*/  IADD3 R21, PT, PT, R21, UR4, RZ ;  /* 0x0000000415157c10 */ /* 0x000fc6000fffe0ff */
[----:B------:R-:W-:Y:S01]  /*4590*/  FMUL R22, R22, UR12 ;  /* 0x0000000c16167c20 */ /* 0x000fe20008400000 */
[----:B------:R-:W-:-:S03]  /*45a0*/  PRMT R8, R8, 0x7632, R8 ;  /* 0x0000763208087816 */ /* 0x000fc60000000008 */
[----:B------:R-:W-:Y:S02]  /*45b0*/  FMUL R18, R22, R25 ;  /* 0x0000001916127220 */ /* 0x000fe40000400000 */
[----:B------:R-:W-:-:S04]  /*45c0*/  IMAD.U32 R8, R8, 0x10000, RZ ;  /* 0x0001000008087824 */ /* 0x000fc800078e00ff */
[----:B------:R-:W-:Y:S01]  /*45d0*/  FADD R8, R8, -UR13 ;  /* 0x8000000d08087e21 */ /* 0x000fe20008000000 */
[----:B------:R-:W-:-:S03]  /*45e0*/  VIADD R27, R27, UR4 ;  /* 0x000000041b1b7c36 */ /* 0x000fc60008000000 */
[----:B------:R-:W-:Y:S01]  /*45f0*/  FMUL R8, R8, UR12 ;  /* 0x0000000c08087c20 */ /* 0x000fe20008400000 */
[----:B--2---:R-:W-:Y:S01]  /*4600*/  SHF.L.U32 R25, R32, 0x10, RZ ;  /* 0x0000001020197819 */ /* 0x004fe200000006ff */
[----:B------:R-:W-:-:S06]  /*4610*/  IMAD.WIDE R32, R21, 0x2, R16 ;  /* 0x0000000215207825 */ /* 0x000fcc00078e0210 */
[----:B------:R-:W2:Y:S01]  /*4620*/  LDG.E.U16.CONSTANT R32, desc[UR16][R32.64] ;  /* 0x0000001020207981 */ /* 0x000ea2000c1e9500 */
[----:B------:R-:W-:Y:S01]  /*4630*/  FMUL R22, R8, R25 ;  /* 0x0000001908167220 */ /* 0x000fe20000400000 */
[----:B----4-:R-:W-:Y:S02]  /*4640*/  IMAD.U32 R25, R30, 0x10000, RZ ;  /* 0x000100001e197824 */ /* 0x010fe400078e00ff */
[----:B------:R-:W-:-:S06]  /*4650*/  IMAD.WIDE R30, R27, 0x2, R16 ;  /* 0x000000021b1e7825 */ /* 0x000fcc00078e0210 */
[----:B------:R-:W3:Y:S01]  /*4660*/  LDG.E.U16.CONSTANT R30, desc[UR16][R30.64] ;  /* 0x000000101e1e7981 */ /* 0x000ee2000c1e9500 */
[C---:B------:R-:W-:Y:S02]  /*4670*/  SHF.L.U32 R8, R9.reuse, 0x10, RZ ;  /* 0x0000001009087819 */ /* 0x040fe400000006ff */
[----:B------:R-:W-:-:S05]  /*4680*/  PRMT R9, R9, 0x7632, R9 ;  /* 0x0000763209097816 */ /* 0x000fca0000000009 */
[----:B------:R-:W-:Y:S02]  /*4690*/  IMAD.U32 R9, R9, 0x10000, RZ ;  /* 0x0001000009097824 */ /* 0x000fe400078e00ff */
[----:B------:R-:W-:Y:S02]  /*46a0*/  FADD R8, R8, -UR13 ;  /* 0x8000000d08087e21 */ /* 0x000fe40008000000 */
[----:B------:R-:W-:Y:S02]  /*46b0*/  FADD R9, R9, -UR13 ;  /* 0x8000000d09097e21 */ /* 0x000fe40008000000 */
[----:B------:R-:W-:Y:S02]  /*46c0*/  FMUL R8, R8, UR12 ;  /* 0x0000000c08087c20 */ /* 0x000fe40008400000 */
[----:B------:R-:W-:Y:S02]  /*46d0*/  FMUL R9, R9, UR12 ;  /* 0x0000000c09097c20 */ /* 0x000fe40008400000 */
[----:B------:R-:W-:Y:S01]  /*46e0*/  FMUL R8, R8, R25 ;  /* 0x0000001908087220 */ /* 0x000fe20000400000 */
[----:B--2---:R-:W-:-:S05]  /*46f0*/  SHF.L.U32 R26, R32, 0x10, RZ ;  /* 0x00000010201a7819 */ /* 0x004fca00000006ff */
[----:B------:R-:W-:Y:S01]  /*4700*/  FMUL R25, R9, R26 ;  /* 0x0000001a09197220 */ /* 0x000fe20000400000 */
[----:B------:R-:W-:-:S05]  /*4710*/  SHF.L.U32 R9, R10, 0x10, RZ ;  /* 0x000000100a097819 */ /* 0x000fca00000006ff */
[----:B------:R-:W-:Y:S01]  /*4720*/  FADD R9, R9, -UR13 ;  /* 0x8000000d09097e21 */ /* 0x000fe20008000000 */
[----:B---3--:R-:W-:-:S03]  /*4730*/  IMAD.U32 R33, R30, 0x10000, RZ ;  /* 0x000100001e217824 */ /* 0x008fc600078e00ff */
[----:B------:R-:W-:Y:S01]  /*4740*/  FMUL R26, R9, UR12 ;  /* 0x0000000c091a7c20 */ /* 0x000fe20008400000 */
[----:B------:R-:W-:-:S03]  /*4750*/  IADD3 R9, PT, PT, R24, UR4, RZ ;  /* 0x0000000418097c10 */ /* 0x000fc6000fffe0ff */
[----:B------:R-:W-:Y:S02]  /*4760*/  FMUL R24, R26, R33 ;  /* 0x000000211a187220 */ /* 0x000fe40000400000 */
[----:B------:R-:W-:-:S06]  /*4770*/  IMAD.WIDE R32, R9, 0x2, R16 ;  /* 0x0000000209207825 */ /* 0x000fcc00078e0210 */
[----:B------:R-:W2:Y:S01]  /*4780*/  LDG.E.U16.CONSTANT R32, desc[UR16][R32.64] ;  /* 0x0000001020207981 */ /* 0x000ea2000c1e9500 */
[----:B------:R-:W-:-:S05]  /*4790*/  PRMT R10, R10, 0x7632, R10 ;  /* 0x000076320a0a7816 */ /* 0x000fca000000000a */
[----:B------:R-:W-:-:S04]  /*47a0*/  IMAD.U32 R10, R10, 0x10000, RZ ;  /* 0x000100000a0a7824 */ /* 0x000fc800078e00ff */
[----:B------:R-:W-:Y:S01]  /*47b0*/  FADD R10, R10, -UR13 ;  /* 0x8000000d0a0a7e21 */ /* 0x000fe20008000000 */
[----:B------:R-:W-:Y:S01]  /*47c0*/  VIADD R29, R29, UR4 ;  /* 0x000000041d1d7c36 */ /* 0x000fe20008000000 */
[----:B------:R-:W-:Y:S02]  /*47d0*/  IADD3 R19, PT, PT, R19, UR4, RZ ;  /* 0x0000000413137c10 */ /* 0x000fe4000fffe0ff */
[----:B------:R-:W-:Y:S01]  /*47e0*/  FMUL R10, R10, UR12 ;  /* 0x0000000c0a0a7c20 */ /* 0x000fe20008400000 */
[----:B--2---:R-:W-:-:S05]  /*47f0*/  SHF.L.U32 R31, R32, 0x10, RZ ;  /* 0x00000010201f7819 */ /* 0x004fca00000006ff */
[----:B------:R-:W-:Y:S01]  /*4800*/  FMUL R10, R10, R31 ;  /* 0x0000001f0a0a7220 */ /* 0x000fe20000400000 */
[----:B------:R-:W-:-:S04]  /*4810*/  IMAD.WIDE R30, R29, 0x2, R16 ;  /* 0x000000021d1e7825 */ /* 0x000fc800078e0210 */
[----:B------:R-:W-:Y:S01]  /*4820*/  IMAD.WIDE R16, R19, 0x2, R16 ;  /* 0x0000000213107825 */ /* 0x000fe200078e0210 */
[----:B------:R-:W2:Y:S05]  /*4830*/  LDG.E.U16.CONSTANT R26, desc[UR16][R30.64] ;  /* 0x000000101e1a7981 */ /* 0x000eaa000c1e9500 */
[----:B------:R-:W3:Y:S01]  /*4840*/  LDG.E.U16.CONSTANT R16, desc[UR16][R16.64] ;  /* 0x0000001010107981 */ /* 0x000ee2000c1e9500 */
[----:B------:R-:W-:-:S04]  /*4850*/  IMAD.U32 R28, R11, 0x10000, RZ ;  /* 0x000100000b1c7824 */ /* 0x000fc800078e00ff */
[----:B------:R-:W-:Y:S01]  /*4860*/  FADD R28, R28, -UR13 ;  /* 0x8000000d1c1c7e21 */ /* 0x000fe20008000000 */
[----:B--2---:R-:W-:-:S03]  /*4870*/  SHF.L.U32 R33, R26, 0x10, RZ ;  /* 0x000000101a217819 */ /* 0x004fc600000006ff */
[----:B------:R-:W-:Y:S01]  /*4880*/  FMUL R26, R28, UR12 ;  /* 0x0000000c1c1a7c20 */ /* 0x000fe20008400000 */
[----:B---3--:R-:W-:Y:S02]  /*4890*/  SHF.L.U32 R28, R16, 0x10, RZ ;  /* 0x00000010101c7819 */ /* 0x008fe400000006ff */
[----:B------:R-:W0:Y:S02]  /*48a0*/  LDC.64 R16, c[0x0][0x398] ;  /* 0x0000e600ff107b82 */ /* 0x000e240000000a00 */
[----:B0-----:R-:W-:-:S06]  /*48b0*/  IMAD.WIDE R30, R5, 0x2, R16 ;  /* 0x00000002051e7825 */ /* 0x001fcc00078e0210 */
[----:B------:R-:W2:Y:S02]  /*48c0*/  LDG.E.U16.CONSTANT R30, desc[UR16][R30.64] ;  /* 0x000000101e1e7981 */ /* 0x000ea4000c1e9500 */
[----:B--2---:R-:W-:-:S04]  /*48d0*/  IMAD.U32 R5, R30, 0x10000, RZ ;  /* 0x000100001e057824 */ /* 0x004fc800078e00ff */
[----:B------:R-:W-:Y:S01]  /*48e0*/  FADD R18, R5, R18 ;  /* 0x0000001205127221 */ /* 0x000fe20000000000 */
[----:B------:R-:W-:-:S06]  /*48f0*/  IMAD.WIDE R4, R4, 0x2, R16 ;  /* 0x0000000204047825 */ /* 0x000fcc00078e0210 */
[----:B------:R-:W2:Y:S01]  /*4900*/  LDG.E.U16.CONSTANT R4, desc[UR16][R4.64] ;  /* 0x0000001004047981 */ /* 0x000ea2000c1e9500 */
[----:B------:R-:W-:Y:S01]  /*4910*/  FMUL R26, R26, R33 ;  /* 0x000000211a1a7220 */ /* 0x000fe20000400000 */
[----:B------:R-:W-:-:S04]  /*4920*/  IMAD.WIDE R34, R21, 0x2, R16 ;  /* 0x0000000215227825 */ /* 0x000fc800078e0210 */
[--C-:B------:R-:W-:Y:S02]  /*4930*/  IMAD.WIDE R30, R27, 0x2, R16.reuse ;  /* 0x000000021b1e7825 */ /* 0x100fe400078e0210 */
[----:B------:R-:W3:Y:S02]  /*4940*/  LDG.E.U16.CONSTANT R34, desc[UR16][R34.64] ;  /* 0x0000001022227981 */ /* 0x000ee4000c1e9500 */
[----:B------:R-:W-:Y:S02]  /*4950*/  IMAD.WIDE R36, R9, 0x2, R16 ;  /* 0x0000000209247825 */ /* 0x000fe400078e0210 */
[----:B------:R-:W4:Y:S04]  /*4960*/  LDG.E.U16.CONSTANT R30, desc[UR16][R30.64] ;  /* 0x000000101e1e7981 */ /* 0x000f28000c1e9500 */
[----:B------:R-:W5:Y:S01]  /*4970*/  LDG.E.U16.CONSTANT R36, desc[UR16][R36.64] ;  /* 0x0000001024247981 */ /* 0x000f62000c1e9500 */
[----:B--2---:R-:W-:-:S05]  /*4980*/  SHF.L.U32 R33, R4, 0x10, RZ ;  /* 0x0000001004217819 */ /* 0x004fca00000006ff */
[----:B------:R-:W-:Y:S01]  /*4990*/  FADD R33, R33, R22 ;  /* 0x0000001621217221 */ /* 0x000fe20000000000 */
[----:B------:R-:W-:-:S04]  /*49a0*/  IMAD.WIDE R22, R23, 0x2, R16 ;  /* 0x0000000217167825 */ /* 0x000fc800078e0210 */
[--C-:B------:R-:W-:Y:S02]  /*49b0*/  IMAD.WIDE R4, R29, 0x2, R16.reuse ;  /* 0x000000021d047825 */ /* 0x100fe400078e0210 */
[----:B------:R-:W2:Y:S02]  /*49c0*/  LDG.E.U16.CONSTANT R22, desc[UR16][R22.64] ;  /* 0x0000001016167981 */ /* 0x000ea4000c1e9500 */
[----:B------:R-:W-:Y:S02]  /*49d0*/  IMAD.WIDE R16, R19, 0x2, R16 ;  /* 0x0000000213107825 */ /* 0x000fe400078e0210 */
[----:B------:R0:W3:Y:S04]  /*49e0*/  LDG.E.U16.CONSTANT R4, desc[UR16][R4.64] ;  /* 0x0000001004047981 */ /* 0x0000e8000c1e9500 */
[----:B------:R-:W3:Y:S01]  /*49f0*/  LDG.E.U16.CONSTANT R16, desc[UR16][R16.64] ;  /* 0x0000001010107981 */ /* 0x000ee2000c1e9500 */
[----:B------:R-:W-:-:S05]  /*4a00*/  PRMT R11, R11, 0x7632, R11 ;  /* 0x000076320b0b7816 */ /* 0x000fca000000000b */
[----:B------:R-:W-:-:S04]  /*4a10*/  IMAD.U32 R11, R11, 0x10000, RZ ;  /* 0x000100000b0b7824 */ /* 0x000fc800078e00ff */
[----:B------:R-:W-:Y:S01]  /*4a20*/  FADD R11, R11, -UR13 ;  /* 0x8000000d0b0b7e21 */ /* 0x000fe20008000000 */
[----:B-----5:R-:W-:-:S03]  /*4a30*/  SHF.L.U32 R21, R36, 0x10, RZ ;  /* 0x0000001024157819 */ /* 0x020fc600000006ff */
[----:B------:R-:W-:Y:S01]  /*4a40*/  FMUL R11, R11, UR12 ;  /* 0x0000000c0b0b7c20 */ /* 0x000fe20008400000 */
[----:B----4-:R-:W-:-:S03]  /*4a50*/  IMAD.U32 R19, R30, 0x10000, RZ ;  /* 0x000100001e137824 */ /* 0x010fc600078e00ff */
[----:B------:R-:W-:Y:S01]  /*4a60*/  FMUL R11, R11, R28 ;  /* 0x0000001c0b0b7220 */ /* 0x000fe20000400000 */
[----:B------:R-:W-:Y:S01]  /*4a70*/  FADD R24, R19, R24 ;  /* 0x0000001813187221 */ /* 0x000fe20000000000 */
[----:B------:R-:W-:Y:S01]  /*4a80*/  FADD R21, R21, R10 ;  /* 0x0000000a15157221 */ /* 0x000fe20000000000 */
[----:B0-----:R-:W-:Y:S01]  /*4a90*/  MOV R5, UR29 ;  /* 0x0000001d00057c02 */ /* 0x001fe20008000f00 */
[----:B------:R-:W-:-:S03]  /*4aa0*/  USHF.L.U32 UR19, UR15, 0x3, URZ ;  /* 0x000000030f137899 */ /* 0x000fc600080006ff */
[----:B------:R-:W-:Y:S01]  /*4ab0*/  F2FP.BF16.F32.PACK_AB R10, R21, R24 ;  /* 0x00000018150a723e */ /* 0x000fe200000010ff */
[----:B------:R-:W-:Y:S02]  /*4ac0*/  ULOP3.LUT UR18, UR6, 0xfffffff8, URZ, 0xc0, !UPT ;  /* 0xfffffff806127892 */ /* 0x000fe4000f8ec0ff */
[----:B------:R-:W-:Y:S01]  /*4ad0*/  IADD3 R20, PT, PT, R20, UR19, RZ ;  /* 0x0000001314147c10 */ /* 0x000fe2000fffe0ff */
[----:B------:R-:W-:Y:S01]  /*4ae0*/  IMAD.U32 R19, RZ, RZ, UR15 ;  /* 0x0000000fff137e24 */ /* 0x000fe2000f8e00ff */
[----:B------:R-:W-:Y:S01]  /*4af0*/  IADD3 R13, PT, PT, R13, UR19, RZ ;  /* 0x000000130d0d7c10 */ /* 0x000fe2000fffe0ff */
[----:B--2---:R-:W-:Y:S01]  /*4b00*/  IMAD.U32 R9, R22, 0x10000, RZ ;  /* 0x0001000016097824 */ /* 0x004fe200078e00ff */
[----:B---3--:R-:W-:-:S03]  /*4b10*/  SHF.L.U32 R22, R34, 0x10, RZ ;  /* 0x0000001022167819 */ /* 0x008fc600000006ff */
[----:B------:R-:W-:Y:S01]  /*4b20*/  FADD R9, R9, R8 ;  /* 0x0000000809097221 */ /* 0x000fe20000000000 */
[----:B------:R-:W-:Y:S02]  /*4b30*/  IMAD.U32 R23, R4, 0x10000, RZ ;  /* 0x0001000004177824 */ /* 0x000fe400078e00ff */
[----:B------:R-:W-:Y:S01]  /*4b40*/  IMAD.U32 R4, RZ, RZ, UR28 ;  /* 0x0000001cff047e24 */ /* 0x000fe2000f8e00ff */
[----:B------:R-:W-:Y:S01]  /*4b50*/  SHF.L.U32 R8, R16, 0x10, RZ ;  /* 0x0000001010087819 */ /* 0x000fe200000006ff */
[----:B------:R-:W-:Y:S01]  /*4b60*/  FADD R22, R22, R25 ;  /* 0x0000001916167221 */ /* 0x000fe20000000000 */
[----:B------:R-:W-:Y:S02]  /*4b70*/  FADD R26, R23, R26 ;  /* 0x0000001a171a7221 */ /* 0x000fe40000000000 */
[----:B------:R-:W-:Y:S01]  /*4b80*/  IADD3 R16, P0, PT, R14, R4, RZ ;  /* 0x000000040e107210 */ /* 0x000fe20007f1e0ff */
[----:B------:R-:W-:Y:S01]  /*4b90*/  FADD R11, R8, R11 ;  /* 0x0000000b080b7221 */ /* 0x000fe20000000000 */
[----:B------:R-:W-:-:S02]  /*4ba0*/  F2FP.BF16.F32.PACK_AB R8, R33, R18 ;  /* 0x000000122108723e */ /* 0x000fc400000010ff */
[----:B------:R-:W-:Y:S01]  /*4bb0*/  F2FP.BF16.F32.PACK_AB R9, R22, R9 ;  /* 0x000000091609723e */ /* 0x000fe200000010ff */
[----:B------:R-:W-:Y:S01]  /*4bc0*/  IMAD.X R17, R15, 0x1, R5, P0 ;  /* 0x000000010f117824 */ /* 0x000fe200000e0605 */
[----:B------:R-:W-:-:S05]  /*4bd0*/  F2FP.BF16.F32.PACK_AB R11, R11, R26 ;  /* 0x0000001a0b0b723e */ /* 0x000fca00000010ff */
[----:B------:R0:W-:Y:S01]  /*4be0*/  STG.E.128 desc[UR16][R16.64], R8 ;  /* 0x0000000810007986 */ /* 0x0001e2000c101d10 */
[----:B------:R-:W-:Y:S01]  /*4bf0*/  ISETP.GE.AND P0, PT, R20, UR18, PT ;  /* 0x0000001214007c0c */ /* 0x000fe2000bf06270 */
[----:B------:R-:W-:-:S12]  /*4c00*/  IMAD.WIDE.U32 R14, R19, 0x10, R14 ;  /* 0x00000010130e7825 */ /* 0x000fd800078e000e */
[----:B------:R-:W-:Y:S05]  /*4c10*/  @!P0 BRA `(.L_x_27) ;  /* 0xfffffff000188947 */ /* 0x000fea000383ffff */
[----:B------:R-:W-:Y:S05]  /*4c20*/  BRA `(.L_x_17) ;  /* 0x0000000c00c47947 */ /* 0x000fea0003800000 */
.L_x_26:
[----:B------:R-:W-:Y:S01]  /*4c30*/  IABS R6, R0 ;  /* 0x0000000000067213 */ /* 0x000fe20000000000 */
[----:B------:R-:W-:Y:S01]  /*4c40*/  IMAD.U32 R14, RZ, RZ, UR20 ;  /* 0x00000014ff0e7e24 */ /* 0x000fe2000f8e00ff */
[----:B------:R-:W-:Y:S01]  /*4c50*/  MOV R15, UR7 ;  /* 0x00000007000f7c02 */ /* 0x000fe20008000f00 */
[----:B------:R-:W-:Y:S01]  /*4c60*/  VIADD R13, R20, 0x3 ;  /* 0x00000003140d7836 */ /* 0x000fe20000000000 */
[----:B------:R-:W0:Y:S01]  /*4c70*/  I2F.RP R0, R6 ;  /* 0x0000000600007306 */ /* 0x000e220000209400 */
[----:B------:R-:W-:-:S07]  /*4c80*/  IMAD.WIDE.U32 R14, R21, 0x10, R14 ;  /* 0x00000010150e7825 */ /* 0x000fce00078e000e */
[----:B0-----:R-:W0:Y:S02]  /*4c90*/  MUFU.RCP R0, R0 ;  /* 0x0000000000007308 */ /* 0x001e240000001000 */
[----:B0-----:R-:W-:-:S06]  /*4ca0*/  VIADD R2, R0, 0xffffffe ;  /* 0x0ffffffe00027836 */ /* 0x001fcc0000000000 */
[----:B------:R0:W1:Y:S02]  /*4cb0*/  F2I.FTZ.U32.TRUNC.NTZ R3, R2 ;  /* 0x0000000200037305 */ /* 0x000064000021f000 */
[----:B0-----:R-:W-:Y:S01]  /*4cc0*/  HFMA2 R2, -RZ, RZ, 0, 0 ;  /* 0x00000000ff027431 */ /* 0x001fe200000001ff */
[----:B-1----:R-:W-:-:S05]  /*4cd0*/  IADD3 R5, PT, PT, RZ, -R3, RZ ;  /* 0x80000003ff057210 */ /* 0x002fca0007ffe0ff */
[----:B------:R-:W-:-:S04]  /*4ce0*/  IMAD R5, R5, R6, RZ ;  /* 0x0000000605057224 */ /* 0x000fc800078e02ff */
[----:B------:R-:W-:-:S07]  /*4cf0*/  IMAD.HI.U32 R12, R3, R5, R2 ;  /* 0x00000005030c7227 */ /* 0x000fce00078e0002 */
.L_x_28:
[----:B------:R-:W-:Y:S01]  /*4d00*/  IMAD.U32 R0, RZ, RZ, UR32 ;  /* 0x00000020ff007e24 */ /* 0x000fe2000f8e00ff */
[C---:B------:R-:W-:Y:S02]  /*4d10*/  IADD3 R19, PT, PT, R13.reuse, -0x3, RZ ;  /* 0xfffffffd0d137810 */ /* 0x040fe40007ffe0ff */
[----:B--2---:R-:W-:Y:S02]  /*4d20*/  IADD3 R11, PT, PT, R13, -0x2, RZ ;  /* 0xfffffffe0d0b7810 */ /* 0x004fe40007ffe0ff */
[----:B------:R-:W-:Y:S02]  /*4d30*/  IABS R2, R0 ;  /* 0x0000000000027213 */ /* 0x000fe40000000000 */
[----:B------:R-:W-:Y:S02]  /*4d40*/  IABS R3, R19 ;  /* 0x0000001300037213 */ /* 0x000fe40000000000 */
[----:B------:R-:W0:Y:S01]  /*4d50*/  I2F.RP R9, R2 ;  /* 0x0000000200097306 */ /* 0x000e220000209400 */
[----:B------:R-:W-:-:S02]  /*4d60*/  IABS R10, R11 ;  /* 0x0000000b000a7213 */ /* 0x000fc40000000000 */
[----:B------:R-:W-:Y:S01]  /*4d70*/  IMAD.HI.U32 R8, R12, R3, RZ ;  /* 0x000000030c087227 */ /* 0x000fe200078e00ff */
[----:B------:R-:W-:Y:S02]  /*4d80*/  IADD3 R23, PT, PT, R13, 0x1, RZ ;  /* 0x000000010d177810 */ /* 0x000fe40007ffe0ff */
[----:B------:R-:W-:Y:S02]  /*4d90*/  LOP3.LUT R11, R11, R0, RZ, 0x3c, !PT ;  /* 0x000000000b0b7212 */ /* 0x000fe400078e3cff */
[----:B------:R-:W-:Y:S02]  /*4da0*/  IADD3 R4, PT, PT, -R8, RZ, RZ ;  /* 0x000000ff08047210 */ /* 0x000fe40007ffe1ff */
[----:B------:R-:W-:Y:S02]  /*4db0*/  IABS R29, R23 ;  /* 0x00000017001d7213 */ /* 0x000fe40000000000 */
[----:B------:R-:W-:Y:S01]  /*4dc0*/  ISETP.GE.AND P0, PT, R11, RZ, PT ;  /* 0x000000ff0b00720c */ /* 0x000fe20003f06270 */
[----:B------:R-:W-:Y:S01]  /*4dd0*/  IMAD R3, R2, R4, R3 ;  /* 0x0000000402037224 */ /* 0x000fe200078e0203 */
[----:B------:R-:W-:Y:S01]  /*4de0*/  IADD3 R21, PT, PT, R13, 0x3, RZ ;  /* 0x000000030d157810 */ /* 0x000fe20007ffe0ff */
[----:B0-----:R-:W0:Y:S01]  /*4df0*/  MUFU.RCP R9, R9 ;  /* 0x0000000900097308 */ /* 0x001e220000001000 */
[----:B------:R-:W-:Y:S01]  /*4e00*/  IMAD.MOV.U32 R4, RZ, RZ, RZ ;  /* 0x000000ffff047224 */ /* 0x000fe200078e00ff */
[----:B------:R-:W-:-:S02]  /*4e10*/  LOP3.LUT R23, R23, R0, RZ, 0x3c, !PT ;  /* 0x0000000017177212 */ /* 0x000fc400078e3cff */
[----:B------:R-:W-:Y:S02]  /*4e20*/  ISETP.GT.U32.AND P6, PT, R6, R3, PT ;  /* 0x000000030600720c */ /* 0x000fe40003fc4070 */
[----:B------:R-:W-:Y:S02]  /*4e30*/  IABS R31, R21 ;  /* 0x00000015001f7213 */ /* 0x000fe40000000000 */
[----:B------:R-:W-:Y:S01]  /*4e40*/  LOP3.LUT R21, R21, R0, RZ, 0x3c, !PT ;  /* 0x0000000015157212 */ /* 0x000fe200078e3cff */
[----:B0-----:R-:W-:-:S08]  /*4e50*/  VIADD R5, R9, 0xffffffe ;  /* 0x0ffffffe09057836 */ /* 0x001fd00000000000 */
[--C-:B------:R-:W-:Y:S02]  /*4e60*/  @!P6 IMAD.IADD R3, R3, 0x1, -R2.reuse ;  /* 0x000000010303e824 */ /* 0x100fe400078e0a02 */
[----:B------:R-:W-:Y:S01]  /*4e70*/  @!P6 VIADD R8, R8, 0x1 ;  /* 0x000000010808e836 */ /* 0x000fe20000000000 */
[----:B------:R-:W0:Y:S02]  /*4e80*/  F2I.FTZ.U32.TRUNC.NTZ R5, R5 ;  /* 0x0000000500057305 */ /* 0x000e24000021f000 */
[----:B------:R-:W-:Y:S01]  /*4e90*/  ISETP.GE.U32.AND P5, PT, R3, R6, PT ;  /* 0x000000060300720c */ /* 0x000fe20003fa6070 */
[----:B------:R-:W-:-:S12]  /*4ea0*/  IMAD.MOV.U32 R6, RZ, RZ, R2 ;  /* 0x000000ffff067224 */ /* 0x000fd800078e0002 */
[----:B------:R-:W-:Y:S02]  /*4eb0*/  @P5 VIADD R8, R8, 0x1 ;  /* 0x0000000108085836 */ /* 0x000fe40000000000 */
[----:B0-----:R-:W-:-:S04]  /*4ec0*/  IMAD.MOV R17, RZ, RZ, -R5 ;  /* 0x000000ffff117224 */ /* 0x001fc800078e0a05 */
[----:B------:R-:W-:Y:S01]  /*4ed0*/  IMAD R9, R17, R2, RZ ;  /* 0x0000000211097224 */ /* 0x000fe200078e02ff */
[----:B------:R-:W-:-:S03]  /*4ee0*/  IADD3 R17, PT, PT, R13, -0x1, RZ ;  /* 0xffffffff0d117810 */ /* 0x000fc60007ffe0ff */
[----:B------:R-:W-:Y:S01]  /*4ef0*/  IMAD.HI.U32 R12, R5, R9, R4 ;  /* 0x00000009050c7227 */ /* 0x000fe200078e0004 */
[----:B------:R-:W-:Y:S02]  /*4f00*/  IABS R25, R17 ;  /* 0x0000001100197213 */ /* 0x000fe40000000000 */
[----:B------:R-:W-:Y:S01]  /*4f10*/  LOP3.LUT R17, R17, R0, RZ, 0x3c, !PT ;  /* 0x0000000011117212 */ /* 0x000fe200078e3cff */
[----:B------:R-:W-:Y:S02]  /*4f20*/  IMAD.MOV.U32 R5, RZ, RZ, R10 ;  /* 0x000000ffff057224 */ /* 0x000fe400078e000a */
[----:B------:R-:W-:-:S04]  /*4f30*/  IMAD.HI.U32 R24, R12, R29, RZ ;  /* 0x0000001d0c187227 */ /* 0x000fc800078e00ff */
[----:B------:R-:W-:-:S04]  /*4f40*/  IMAD.HI.U32 R9, R12, R5, RZ ;  /* 0x000000050c097227 */ /* 0x000fc800078e00ff */
[----:B------:R-:W-:Y:S01]  /*4f50*/  IMAD.HI.U32 R3, R12, R25, RZ ;  /* 0x000000190c037227 */ /* 0x000fe200078e00ff */
[----:B------:R-:W-:-:S03]  /*4f60*/  IADD3 R4, PT, PT, -R9, RZ, RZ ;  /* 0x000000ff09047210 */ /* 0x000fc60007ffe1ff */
[----:B------:R-:W-:Y:S01]  /*4f70*/  IMAD.HI.U32 R26, R12, R31, RZ ;  /* 0x0000001f0c1a7227 */ /* 0x000fe200078e00ff */
[----:B------:R-:W-:-:S03]  /*4f80*/  IADD3 R10, PT, PT, -R3, RZ, RZ ;  /* 0x000000ff030a7210 */ /* 0x000fc60007ffe1ff */
[C---:B------:R-:W-:Y:S01]  /*4f90*/  IMAD R5, R2.reuse, R4, R5 ;  /* 0x0000000402057224 */ /* 0x040fe200078e0205 */
[----:B------:R-:W-:Y:S01]  /*4fa0*/  LOP3.LUT R4, R19, R0, RZ, 0x3c, !PT ;  /* 0x0000000013047212 */ /* 0x000fe200078e3cff */
[----:B------:R-:W-:Y:S02]  /*4fb0*/  VIADD R19, R13, 0x2 ;  /* 0x000000020d137836 */ /* 0x000fe40000000000 */
[----:B------:R-:W-:Y:S01]  /*4fc0*/  IMAD R25, R2, R10, R25 ;  /* 0x0000000a02197224 */ /* 0x000fe200078e0219 */
[----:B------:R-:W-:Y:S01]  /*4fd0*/  ISETP.GT.U32.AND P2, PT, R6, R5, PT ;  /* 0x000000050600720c */ /* 0x000fe20003f44070 */
[----:B------:R-:W-:Y:S01]  /*4fe0*/  IMAD.MOV R10, RZ, RZ, -R26 ;  /* 0x000000ffff0a7224 */ /* 0x000fe200078e0a1a */
[----:B------:R-:W-:Y:S01]  /*4ff0*/  ISETP.GE.AND P1, PT, R4, RZ, PT ;  /* 0x000000ff0400720c */ /* 0x000fe20003f26270 */
[----:B------:R-:W-:Y:S01]  /*5000*/  IMAD.MOV R4, RZ, RZ, -R24 ;  /* 0x000000ffff047224 */ /* 0x000fe200078e0a18 */
[----:B------:R-:W-:Y:S01]  /*5010*/  IABS R27, R19 ;  /* 0x00000013001b7213 */ /* 0x000fe20000000000 */
[----:B------:R-:W-:Y:S01]  /*5020*/  IMAD R31, R2, R10, R31 ;  /* 0x0000000a021f7224 */ /* 0x000fe200078e021f */
[----:B------:R-:W-:Y:S01]  /*5030*/  ISETP.GT.U32.AND P4, PT, R6, R25, PT ;  /* 0x000000190600720c */ /* 0x000fe20003f84070 */
[----:B------:R-:W-:Y:S01]  /*5040*/  IMAD R11, R2, R4, R29 ;  /* 0x00000004020b7224 */ /* 0x000fe200078e021d */
[----:B------:R-:W-:Y:S01]  /*5050*/  IABS R29, R13 ;  /* 0x0000000d001d7213 */ /* 0x000fe20000000000 */
[----:B------:R-:W-:Y:S01]  /*5060*/  IMAD.HI.U32 R4, R12, R27, RZ ;  /* 0x0000001b0c047227 */ /* 0x000fe200078e00ff */
[----:B------:R-:W-:-:S02]  /*5070*/  LOP3.LUT R19, R19, R0, RZ, 0x3c, !PT ;  /* 0x0000000013137212 */ /* 0x000fc400078e3cff */
[----:B------:R-:W-:Y:S01]  /*5080*/  ISETP.GT.U32.AND P6, PT, R6, R11, PT ;  /* 0x0000000b0600720c */ /* 0x000fe20003fc4070 */
[----:B------:R-:W-:Y:S01]  /*5090*/  @!P2 VIADD R9, R9, 0x1 ;  /* 0x000000010909a836 */ /* 0x000fe20000000000 */
[----:B------:R-:W-:Y:S02]  /*50a0*/  @!P2 IADD3 R5, PT, PT, R5, -R2, RZ ;  /* 0x800000020505a210 */ /* 0x000fe40007ffe0ff */
[----:B------:R-:W-:Y:S02]  /*50b0*/  @!P1 IADD3 R8, PT, PT, -R8, RZ, RZ ;  /* 0x000000ff08089210 */ /* 0x000fe40007ffe1ff */
[----:B------:R-:W-:Y:S01]  /*50c0*/  ISETP.GE.U32.AND P3, PT, R5, R6, PT ;  /* 0x000000060500720c */ /* 0x000fe20003f66070 */
[----:B------:R-:W-:Y:S01]  /*50d0*/  @!P4 VIADD R3, R3, 0x1 ;  /* 0x000000010303c836 */ /* 0x000fe20000000000 */
[----:B------:R-:W-:Y:S02]  /*50e0*/  IADD3 R5, PT, PT, -R4, RZ, RZ ;  /* 0x000000ff04057210 */ /* 0x000fe40007ffe1ff */
[----:B------:R-:W-:-:S03]  /*50f0*/  @!P4 IADD3 R25, PT, PT, R25, -R2, RZ ;  /* 0x800000021919c210 */ /* 0x000fc60007ffe0ff */
[----:B------:R-:W-:Y:S01]  /*5100*/  IMAD R5, R2, R5, R27 ;  /* 0x0000000502057224 */ /* 0x000fe200078e021b */
[----:B------:R-:W-:Y:S01]  /*5110*/  IADD3 R27, PT, PT, R13, 0x4, RZ ;  /* 0x000000040d1b7810 */ /* 0x000fe20007ffe0ff */
[----:B------:R-:W-:Y:S01]  /*5120*/  @!P6 IMAD.IADD R11, R11, 0x1, -R2 ;  /* 0x000000010b0be824 */ /* 0x000fe200078e0a02 */
[-C--:B------:R-:W-:Y:S01]  /*5130*/  ISETP.GE.U32.AND P5, PT, R25, R6.reuse, PT ;  /* 0x000000061900720c */ /* 0x080fe20003fa6070 */
[----:B------:R-:W-:Y:S01]  /*5140*/  IMAD.HI.U32 R25, R12, R29, RZ ;  /* 0x0000001d0c197227 */ /* 0x000fe200078e00ff */
[----:B------:R-:W-:Y:S02]  /*5150*/  ISETP.GT.U32.AND P1, PT, R6, R5, PT ;  /* 0x000000050600720c */ /* 0x000fe40003f24070 */
[----:B------:R-:W-:Y:S01]  /*5160*/  ISETP.GE.U32.AND P2, PT, R11, R6, PT ;  /* 0x000000060b00720c */ /* 0x000fe20003f46070 */
[----:B------:R-:W-:Y:S01]  /*5170*/  @P3 VIADD R9, R9, 0x1 ;  /* 0x0000000109093836 */ /* 0x000fe20000000000 */
[----:B------:R-:W-:Y:S01]  /*5180*/  IABS R11, R27 ;  /* 0x0000001b000b7213 */ /* 0x000fe20000000000 */
[----:B------:R-:W-:Y:S01]  /*5190*/  @!P6 VIADD R24, R24, 0x1 ;  /* 0x000000011818e836 */ /* 0x000fe20000000000 */
[----:B------:R-:W-:-:S02]  /*51a0*/  IADD3 R10, PT, PT, -R25, RZ, RZ ;  /* 0x000000ff190a7210 */ /* 0x000fc40007ffe1ff */
[----:B------:R-:W-:Y:S02]  /*51b0*/  ISETP.GT.U32.AND P3, PT, R6, R31, PT ;  /* 0x0000001f0600720c */ /* 0x000fe40003f64070 */
[----:B------:R-:W-:Y:S01]  /*51c0*/  MOV R18, R9 ;  /* 0x0000000900127202 */ /* 0x000fe20000000f00 */
[----:B------:R-:W-:Y:S01]  /*51d0*/  IMAD R29, R2, R10, R29 ;  /* 0x0000000a021d7224 */ /* 0x000fe200078e021d */
[----:B------:R-:W-:Y:S01]  /*51e0*/  @P5 IADD3 R3, PT, PT, R3, 0x1, RZ ;  /* 0x0000000103035810 */ /* 0x000fe20007ffe0ff */
[----:B------:R-:W-:Y:S01]  /*51f0*/  @!P1 VIADD R4, R4, 0x1 ;  /* 0x0000000104049836 */ /* 0x000fe20000000000 */
[----:B------:R-:W-:Y:S02]  /*5200*/  @!P1 IADD3 R5, PT, PT, R5, -R2, RZ ;  /* 0x8000000205059210 */ /* 0x000fe40007ffe0ff */
[----:B------:R-:W-:Y:S02]  /*5210*/  ISETP.GT.U32.AND P5, PT, R6, R29, PT ;  /* 0x0000001d0600720c */ /* 0x000fe40003fa4070 */
[----:B------:R-:W-:Y:S01]  /*5220*/  ISETP.GE.U32.AND P4, PT, R5, R6, PT ;  /* 0x000000060500720c */ /* 0x000fe20003f86070 */
[----:B------:R-:W-:Y:S01]  /*5230*/  IMAD.HI.U32 R5, R12, R11, RZ ;  /* 0x0000000b0c057227 */ /* 0x000fe200078e00ff */
[----:B------:R-:W-:-:S02]  /*5240*/  ISETP.GE.AND P1, PT, R17, RZ, PT ;  /* 0x000000ff1100720c */ /* 0x000fc40003f26270 */
[----:B------:R-:W-:Y:S01]  /*5250*/  @!P0 IADD3 R18, PT, PT, -R18, RZ, RZ ;  /* 0x000000ff12128210 */ /* 0x000fe20007ffe1ff */
[----:B------:R-:W-:Y:S01]  /*5260*/  @!P3 IMAD.IADD R31, R31, 0x1, -R2 ;  /* 0x000000011f1fb824 */ /* 0x000fe200078e0a02 */
[----:B------:R-:W-:Y:S01]  /*5270*/  IADD3 R10, PT, PT, -R5, RZ, RZ ;  /* 0x000000ff050a7210 */ /* 0x000fe20007ffe1ff */
[----:B------:R-:W0:Y:S01]  /*5280*/  LDC.64 R16, c[0x0][0x390] ;  /* 0x0000e400ff107b82 */ /* 0x000e220000000a00 */
[----:B------:R-:W-:Y:S02]  /*5290*/  ISETP.NE.AND P0, PT, R0, RZ, PT ;  /* 0x000000ff0000720c */ /* 0x000fe40003f05270 */
[----:B------:R-:W-:Y:S01]  /*52a0*/  ISETP.GE.U32.AND P6, PT, R31, R6, PT ;  /* 0x000000061f00720c */ /* 0x000fe20003fc6070 */
[----:B------:R-:W-:Y:S01]  /*52b0*/  IMAD R11, R2, R10, R11 ;  /* 0x0000000a020b7224 */ /* 0x000fe200078e020b */
[----:B------:R-:W-:Y:S01]  /*52c0*/  @!P5 IADD3 R29, PT, PT, R29, -R2, RZ ;  /* 0x800000021d1dd210 */ /* 0x000fe20007ffe0ff */
[----:B------:R-:W-:Y:S01]  /*52d0*/  @P4 VIADD R4, R4, 0x1 ;  /* 0x0000000104044836 */ /* 0x000fe20000000000 */
[----:B------:R-:W-:Y:S01]  /*52e0*/  @!P3 IADD3 R26, PT, PT, R26, 0x1, RZ ;  /* 0x000000011a1ab810 */ /* 0x000fe20007ffe0ff */
[----:B------:R-:W-:Y:S01]  /*52f0*/  @!P5 VIADD R25, R25, 0x1 ;  /* 0x000000011919d836 */ /* 0x000fe20000000000 */
[----:B------:R-:W-:Y:S01]  /*5300*/  ISETP.GT.U32.AND P4, PT, R6, R11, PT ;  /* 0x0000000b0600720c */ /* 0x000fe20003f84070 */
[----:B------:R-:W-:Y:S01]  /*5310*/  IMAD.MOV.U32 R10, RZ, RZ, R3 ;  /* 0x000000ffff0a7224 */ /* 0x000fe200078e0003 */
[----:B------:R-:W-:-:S02]  /*5320*/  ISETP.GE.AND P5, PT, R21, RZ, PT ;  /* 0x000000ff1500720c */ /* 0x000fc40003fa6270 */
[----:B------:R-:W-:Y:S01]  /*5330*/  LOP3.LUT R21, RZ, R0, RZ, 0x33, !PT ;  /* 0x00000000ff157212 */ /* 0x000fe200078e33ff */
[----:B------:R-:W-:Y:S01]  /*5340*/  @!P1 IMAD.MOV R10, RZ, RZ, -R10 ;  /* 0x000000ffff0a9224 */ /* 0x000fe200078e0a0a */
[----:B------:R-:W-:Y:S02]  /*5350*/  @P2 IADD3 R24, PT, PT, R24, 0x1, RZ ;  /* 0x0000000118182810 */ /* 0x000fe40007ffe0ff */
[----:B------:R-:W-:Y:S02]  /*5360*/  SEL R9, R21, R8, !P0 ;  /* 0x0000000815097207 */ /* 0x000fe40004000000 */
[----:B------:R-:W-:Y:S02]  /*5370*/  ISETP.GE.U32.AND P2, PT, R29, R6, PT ;  /* 0x000000061d00720c */ /* 0x000fe40003f46070 */
[----:B------:R-:W-:Y:S01]  /*5380*/  @P6 IADD3 R26, PT, PT, R26, 0x1, RZ ;  /* 0x000000011a1a6810 */ /* 0x000fe20007ffe0ff */
[----:B------:R-:W-:Y:S01]  /*5390*/  @!P4 VIADD R5, R5, 0x1 ;  /* 0x000000010505c836 */ /* 0x000fe20000000000 */
[----:B------:R-:W-:Y:S01]  /*53a0*/  @!P4 IADD3 R11, PT, PT, R11, -R2, RZ ;  /* 0x800000020b0bc210 */ /* 0x000fe20007ffe0ff */
[----:B------:R-:W-:Y:S01]  /*53b0*/  IMAD.U32 R2, RZ, RZ, UR30 ;  /* 0x0000001eff027e24 */ /* 0x000fe2000f8e00ff */
[----:B------:R-:W-:-:S02]  /*53c0*/  MOV R3, UR31 ;  /* 0x0000001f00037c02 */ /* 0x000fc40008000f00 */
[----:B------:R-:W-:Y:S02]  /*53d0*/  ISETP.GE.AND P6, PT, R19, RZ, PT ;  /* 0x000000ff1300720c */ /* 0x000fe40003fc6270 */
[----:B------:R-:W-:Y:S02]  /*53e0*/  IADD3 R8, P4, PT, R14, R2, RZ ;  /* 0x000000020e087210 */ /* 0x000fe40007f9e0ff */
[----:B------:R-:W-:Y:S01]  /*53f0*/  LOP3.LUT R19, R13, R0, RZ, 0x3c, !PT ;  /* 0x000000000d137212 */ /* 0x000fe200078e3cff */
[----:B------:R-:W-:Y:S01]  /*5400*/  @P2 VIADD R25, R25, 0x1 ;  /* 0x0000000119192836 */ /* 0x000fe20000000000 */
[----:B------:R-:W-:Y:S02]  /*5410*/  IADD3 R29, PT, PT, R9, UR4, RZ ;  /* 0x00000004091d7c10 */ /* 0x000fe4000fffe0ff */
[----:B------:R-:W-:Y:S02]  /*5420*/  IADD3.X R9, PT, PT, R15, R3, RZ, P4, !PT ;  /* 0x000000030f097210 */ /* 0x000fe400027fe4ff */
[----:B------:R-:W-:-:S02]  /*5430*/  ISETP.GE.U32.AND P4, PT, R11, R6, PT ;  /* 0x000000060b00720c */ /* 0x000fc40003f86070 */
[----:B------:R-:W-:Y:S02]  /*5440*/  ISETP.GE.AND P3, PT, R23, RZ, PT ;  /* 0x000000ff1700720c */ /* 0x000fe40003f66270 */
[----:B------:R-:W-:Y:S02]  /*5450*/  SEL R10, R21, R10, !P0 ;  /* 0x0000000a150a7207 */ /* 0x000fe40004000000 */
[----:B------:R-:W-:Y:S02]  /*5460*/  LOP3.LUT R27, R27, R0, RZ, 0x3c, !PT ;  /* 0x000000001b1b7212 */ /* 0x000fe400078e3cff */
[----:B------:R-:W-:Y:S01]  /*5470*/  SEL R18, R21, R18, !P0 ;  /* 0x0000001215127207 */ /* 0x000fe20004000000 */
[----:B------:R-:W-:Y:S01]  /*5480*/  IMAD.MOV.U32 R30, RZ, RZ, R24 ;  /* 0x000000ffff1e7224 */ /* 0x000fe200078e0018 */
[----:B------:R-:W-:Y:S01]  /*5490*/  ISETP.GE.AND P1, PT, R19, RZ, PT ;  /* 0x000000ff1300720c */ /* 0x000fe20003f26270 */
[----:B------:R-:W-:Y:S01]  /*54a0*/  VIADD R19, R10, UR4 ;  /* 0x000000040a137c36 */ /* 0x000fe20008000000 */
[----:B------:R-:W-:Y:S01]  /*54b0*/  ISETP.GE.AND P2, PT, R27, RZ, PT ;  /* 0x000000ff1b00720c */ /* 0x000fe20003f46270 */
[----:B------:R-:W2:Y:S01]  /*54c0*/  LDG.E.128.CONSTANT R8, desc[UR16][R8.64] ;  /* 0x0000001008087981 */ /* 0x000ea2000c1e9d00 */
[----:B------:R-:W-:Y:S01]  /*54d0*/  VIADD R23, R18, UR4 ;  /* 0x0000000412177c36 */ /* 0x000fe20008000000 */
[----:B------:R-:W-:Y:S01]  /*54e0*/  @P4 IADD3 R5, PT, PT, R5, 0x1, RZ ;  /* 0x0000000105054810 */ /* 0x000fe20007ffe0ff */
[----:B0-----:R-:W-:Y:S01]  /*54f0*/  IMAD.WIDE R28, R29, 0x2, R16 ;  /* 0x000000021d1c7825 */ /* 0x001fe200078e0210 */
[----:B------:R-:W-:-:S03]  /*5500*/  @!P3 IADD3 R30, PT, PT, -R30, RZ, RZ ;  /* 0x000000ff1e1eb210 */ /* 0x000fc60007ffe1ff */
[----:B------:R-:W-:-:S03]  /*5510*/  IMAD.WIDE R22, R23, 0x2, R16 ;  /* 0x0000000217167825 */ /* 0x000fc600078e0210 */
[----:B------:R-:W-:Y:S01]  /*5520*/  @!P1 IADD3 R25, PT, PT, -R25, RZ, RZ ;  /* 0x000000ff19199210 */ /* 0x000fe20007ffe1ff */
[----:B------:R-:W-:Y:S01]  /*5530*/  IMAD.WIDE R18, R19, 0x2, R16 ;  /* 0x0000000213127825 */ /* 0x000fe200078e0210 */
[C---:B------:R-:W-:Y:S01]  /*5540*/  SEL R30, R21.reuse, R30, !P0 ;  /* 0x0000001e151e7207 */ /* 0x040fe20004000000 */
[----:B------:R-:W3:Y:S01]  /*5550*/  LDG.E.U16.CONSTANT R28, desc[UR16][R28.64] ;  /* 0x000000101c1c7981 */ /* 0x000ee2000c1e9500 */
[----:B------:R-:W-:Y:S01]  /*5560*/  SEL R25, R21, R25, !P0 ;  /* 0x0000001915197207 */ /* 0x000fe20004000000 */
[----:B------:R-:W-:Y:S02]  /*5570*/  IMAD.MOV.U32 R24, RZ, RZ, R5 ;  /* 0x000000ffff187224 */ /* 0x000fe400078e0005 */
[----:B------:R-:W4:Y:S01]  /*5580*/  LDG.E.U16.CONSTANT R22, desc[UR16][R22.64] ;  /* 0x0000001016167981 */ /* 0x000f22000c1e9500 */
[----:B------:R-:W-:Y:S01]  /*5590*/  @!P6 IMAD.MOV R4, RZ, RZ, -R4 ;  /* 0x000000ffff04e224 */ /* 0x000fe200078e0a04 */
[----:B------:R-:W-:Y:S01]  /*55a0*/  @!P5 IADD3 R26, PT, PT, -R26, RZ, RZ ;  /* 0x000000ff1a1ad210 */ /* 0x000fe20007ffe1ff */
[----:B------:R-:W-:Y:S01]  /*55b0*/  @!P2 IMAD.MOV R24, RZ, RZ, -R24 ;  /* 0x000000ffff18a224 */ /* 0x000fe200078e0a18 */
[----:B------:R-:W-:Y:S01]  /*55c0*/  IADD3 R25, PT, PT, R25, UR4, RZ ;  /* 0x0000000419197c10 */ /* 0x000fe2000fffe0ff */
[----:B------:R0:W5:Y:S01]  /*55d0*/  LDG.E.U16.CONSTANT R27, desc[UR16][R18.64] ;  /* 0x00000010121b7981 */ /* 0x000162000c1e9500 */
[----:B------:R-:W-:-:S02]  /*55e0*/  SEL R4, R21, R4, !P0 ;  /* 0x0000000415047207 */ /* 0x000fc40004000000 */
[C---:B------:R-:W-:Y:S02]  /*55f0*/  SEL R5, R21.reuse, R26, !P0 ;  /* 0x0000001a15057207 */ /* 0x040fe40004000000 */
[----:B------:R-:W-:Y:S01]  /*5600*/  SEL R21, R21, R24, !P0 ;  /* 0x0000001815157207 */ /* 0x000fe20004000000 */
[----:B0-----:R-:W-:Y:S02]  /*5610*/  VIADD R19, R30, UR4 ;  /* 0x000000041e137c36 */ /* 0x001fe40008000000 */
[----:B------:R-:W-:Y:S01]  /*5620*/  IMAD.WIDE R30, R25, 0x2, R16 ;  /* 0x00000002191e7825 */ /* 0x000fe200078e0210 */
[----:B------:R-:W-:-:S03]  /*5630*/  IADD3 R21, PT, PT, R21, UR4, RZ ;  /* 0x0000000415157c10 */ /* 0x000fc6000fffe0ff */
[--C-:B------:R-:W-:Y:S01]  /*5640*/  IMAD.WIDE R24, R19, 0x2, R16.reuse ;  /* 0x0000000213187825 */ /* 0x100fe200078e0210 */
[----:B------:R-:W-:Y:S01]  /*5650*/  IADD3 R19, PT, PT, R4, UR4, RZ ;  /* 0x0000000404137c10 */ /* 0x000fe2000fffe0ff */
[----:B------:R-:W5:Y:S02]  /*5660*/  LDG.E.U16.CONSTANT R30, desc[UR16][R30.64] ;  /* 0x000000101e1e7981 */ /* 0x000f64000c1e9500 */
[----:B------:R-:W-:Y:S02]  /*5670*/  VIADD R5, R5, UR4 ;  /* 0x0000000405057c36 */ /* 0x000fe40008000000 */
[----:B------:R-:W5:Y:S01]  /*5680*/  LDG.E.U16.CONSTANT R24, desc[UR16][R24.64] ;  /* 0x0000001018187981 */ /* 0x000f62000c1e9500 */
[----:B------:R-:W-:-:S04]  /*5690*/  IMAD.WIDE R18, R19, 0x2, R16 ;  /* 0x0000000213127825 */ /* 0x000fc800078e0210 */
[--C-:B------:R-:W-:Y:S02]  /*56a0*/  IMAD.WIDE R4, R5, 0x2, R16.reuse ;  /* 0x0000000205047825 */ /* 0x100fe400078e0210 */
[----:B------:R0:W5:Y:S02]  /*56b0*/  LDG.E.U16.CONSTANT R18, desc[UR16][R18.64] ;  /* 0x0000001012127981 */ /* 0x000164000c1e9500 */
[----:B------:R-:W-:Y:S02]  /*56c0*/  IMAD.WIDE R16, R21, 0x2, R16 ;  /* 0x0000000215107825 */ /* 0x000fe400078e0210 */
[----:B------:R-:W5:Y:S04]  /*56d0*/  LDG.E.U16.CONSTANT R4, desc[UR16][R4.64] ;  /* 0x0000001004047981 */ /* 0x000f68000c1e9500 */
[----:B------:R1:W5:Y:S01]  /*56e0*/  LDG.E.U16.CONSTANT R16, desc[UR16][R16.64] ;  /* 0x0000001010107981 */ /* 0x000362000c1e9500 */
[----:B------:R-:W-:-:S02]  /*56f0*/  USHF.L.U32 UR18, UR15, 0x3, URZ ;  /* 0x000000030f127899 */ /* 0x000fc400080006ff */
[----:B------:R-:W-:-:S04]  /*5700*/  ULOP3.LUT UR19, UR6, 0xfffffff8, URZ, 0xc0, !UPT ;  /* 0xfffffff806137892 */ /* 0x000fc8000f8ec0ff */
[----:B------:R-:W-:Y:S02]  /*5710*/  IADD3 R20, PT, PT, R20, UR18, RZ ;  /* 0x0000001214147c10 */ /* 0x000fe4000fffe0ff */
[----:B------:R-:W-:Y:S02]  /*5720*/  IADD3 R13, PT, PT, R13, UR18, RZ ;  /* 0x000000120d0d7c10 */ /* 0x000fe4000fffe0ff */
[C---:B--2---:R-:W-:Y:S01]  /*5730*/  PRMT R21, R8.reuse, 0x7632, R21 ;  /* 0x0000763208157816 */ /* 0x044fe20000000015 */
[----:B------:R-:W-:-:S03]  /*5740*/  IMAD.U32 R8, R8, 0x10000, RZ ;  /* 0x0001000008087824 */ /* 0x000fc600078e00ff */
[----:B------:R-:W-:Y:S01]  /*5750*/  SHF.L.U32 R21, R21, 0x10, RZ ;  /* 0x0000001015157819 */ /* 0x000fe200000006ff */
[----:B------:R-:W-:Y:S01]  /*5760*/  FADD R8, R8, -UR13 ;  /* 0x8000000d08087e21 */ /* 0x000fe20008000000 */
[----:B0-----:R-:W-:-:S03]  /*5770*/  IMAD.U32 R19, R9, 0x10000, RZ ;  /* 0x0001000009137824 */ /* 0x001fc600078e00ff */
[----:B------:R-:W-:Y:S01]  /*5780*/  FADD R23, R21, -UR13 ;  /* 0x8000000d15177e21 */ /* 0x000fe20008000000 */
[----:B------:R-:W-:Y:S01]  /*5790*/  FMUL R8, R8, UR12 ;  /* 0x0000000c08087c20 */ /* 0x000fe20008400000 */
[----:B------:R-:W-:Y:S01]  /*57a0*/  PRMT R9, R9, 0x7632, R9 ;  /* 0x0000763209097816 */ /* 0x000fe20000000009 */
[----:B---3--:R-:W-:Y:S02]  /*57b0*/  IMAD.U32 R21, R28, 0x10000, RZ ;  /* 0x000100001c157824 */ /* 0x008fe400078e00ff */
[----:B------:R-:W-:Y:S01]  /*57c0*/  FMUL R23, R23, UR12 ;  /* 0x0000000c17177c20 */ /* 0x000fe20008400000 */
[----:B----4-:R-:W-:Y:S01]  /*57d0*/  SHF.L.U32 R22, R22, 0x10, RZ ;  /* 0x0000001016167819 */ /* 0x010fe200000006ff */
[----:B------:R-:W-:Y:S01]  /*57e0*/  FADD R19, R19, -UR13 ;  /* 0x8000000d13137e21 */ /* 0x000fe20008000000 */
[----:B-1----:R-:W-:Y:S01]  /*57f0*/  FMUL R17, R8, R21 ;  /* 0x0000001508117220 */ /* 0x002fe20000400000 */
[----:B------:R-:W-:Y:S02]  /*5800*/  IMAD.U32 R21, R9, 0x10000, RZ ;  /* 0x0001000009157824 */ /* 0x000fe400078e00ff */
[----:B------:R-:W-:Y:S01]  /*5810*/  FMUL R8, R23, R22 ;  /* 0x0000001617087220 */ /* 0x000fe20000400000 */
[----:B-----5:R-:W-:Y:S01]  /*5820*/  SHF.L.U32 R22, R27, 0x10, RZ ;  /* 0x000000101b167819 */ /* 0x020fe200000006ff */
[----:B------:R-:W-:Y:S01]  /*5830*/  FMUL R9, R19, UR12 ;  /* 0x0000000c13097c20 */ /* 0x000fe20008400000 */
[C---:B------:R-:W-:Y:S01]  /*5840*/  SHF.L.U32 R5, R10.reuse, 0x10, RZ ;  /* 0x000000100a057819 */ /* 0x040fe200000006ff */
[----:B------:R-:W-:Y:S01]  /*5850*/  IMAD.U32 R19, R11, 0x10000, RZ ;  /* 0x000100000b137824 */ /* 0x000fe200078e00ff */
[----:B------:R-:W-:Y:S01]  /*5860*/  PRMT R10, R10, 0x7632, R10 ;  /* 0x000076320a0a7816 */ /* 0x000fe2000000000a */
[----:B------:R-:W-:Y:S01]  /*5870*/  FMUL R9, R9, R22 ;  /* 0x0000001609097220 */ /* 0x000fe20000400000 */
[----:B------:R-:W-:Y:S01]  /*5880*/  PRMT R11, R11, 0x7632, R11 ;  /* 0x000076320b0b7816 */ /* 0x000fe2000000000b */
[----:B------:R-:W-:Y:S01]  /*5890*/  FADD R21, R21, -UR13 ;  /* 0x8000000d15157e21 */ /* 0x000fe20008000000 */
[----:B------:R-:W-:Y:S01]  /*58a0*/  FADD R22, R5, -UR13 ;  /* 0x8000000d05167e21 */ /* 0x000fe20008000000 */
[----:B------:R-:W-:-:S02]  /*58b0*/  SHF.L.U32 R5, R10, 0x10, RZ ;  /* 0x000000100a057819 */ /* 0x000fc400000006ff */
[----:B------:R-:W-:Y:S01]  /*58c0*/  FMUL R10, R21, UR12 ;  /* 0x0000000c150a7c20 */ /* 0x000fe20008400000 */
[----:B------:R-:W-:Y:S01]  /*58d0*/  FMUL R22, R22, UR12 ;  /* 0x0000000c16167c20 */ /* 0x000fe20008400000 */
[----:B------:R-:W-:Y:S01]  /*58e0*/  FADD R19, R19, -UR13 ;  /* 0x8000000d13137e21 */ /* 0x000fe20008000000 */
[----:B------:R-:W-:Y:S01]  /*58f0*/  FADD R5, R5, -UR13 ;  /* 0x8000000d05057e21 */ /* 0x000fe20008000000 */
[----:B------:R-:W-:Y:S01]  /*5900*/  IMAD.U32 R21, R30, 0x10000, RZ ;  /* 0x000100001e157824 */ /* 0x000fe200078e00ff */
[----:B------:R-:W-:Y:S01]  /*5910*/  SHF.L.U32 R23, R24, 0x10, RZ ;  /* 0x0000001018177819 */ /* 0x000fe200000006ff */
[----:B------:R-:W-:Y:S02]  /*5920*/  IMAD.U32 R24, R11, 0x10000, RZ ;  /* 0x000100000b187824 */ /* 0x000fe400078e00ff */
[----:B------:R-:W-:Y:S02]  /*5930*/  FMUL R10, R10, R21 ;  /* 0x000000150a0a7220 */ /* 0x000fe40000400000 */
[----:B------:R-:W-:Y:S01]  /*5940*/  FADD R24, R24, -UR13 ;  /* 0x8000000d18187e21 */ /* 0x000fe20008000000 */
[----:B------:R-:W-:Y:S01]  /*5950*/  FMUL R11, R22, R23 ;  /* 0x00000017160b7220 */ /* 0x000fe20000400000 */
[----:B------:R-:W-:Y:S01]  /*5960*/  SHF.L.U32 R18, R18, 0x10, RZ ;  /* 0x0000001012127819 */ /* 0x000fe200000006ff */
[----:B------:R-:W-:Y:S01]  /*5970*/  FMUL R5, R5, UR12 ;  /* 0x0000000c05057c20 */ /* 0x000fe20008400000 */
[----:B------:R-:W-:Y:S01]  /*5980*/  FMUL R19, R19, UR12 ;  /* 0x0000000c13137c20 */ /* 0x000fe20008400000 */
[----:B------:R-:W-:Y:S01]  /*5990*/  FMUL R24, R24, UR12 ;  /* 0x0000000c18187c20 */ /* 0x000fe20008400000 */
[----:B------:R-:W-:Y:S01]  /*59a0*/  IMAD.U32 R22, R4, 0x10000, RZ ;  /* 0x0001000004167824 */ /* 0x000fe200078e00ff */
[----:B------:R-:W-:Y:S01]  /*59b0*/  SHF.L.U32 R21, R16, 0x10, RZ ;  /* 0x0000001010157819 */ /* 0x000fe200000006ff */
[----:B------:R-:W-:Y:S01]  /*59c0*/  FMUL R18, R5, R18 ;  /* 0x0000001205127220 */ /* 0x000fe20000400000 */
[----:B------:R-:W-:-:S02]  /*59d0*/  IMAD.U32 R4, RZ, RZ, UR34 ;  /* 0x00000022ff047e24 */ /* 0x000fc4000f8e00ff */
[----:B------:R-:W-:Y:S01]  /*59e0*/  FMUL R19, R19, R22 ;  /* 0x0000001613137220 */ /* 0x000fe20000400000 */
[----:B------:R-:W-:Y:S01]  /*59f0*/  FMUL R21, R24, R21 ;  /* 0x0000001518157220 */ /* 0x000fe20000400000 */
[----:B------:R-:W-:Y:S01]  /*5a00*/  FADD R17, RZ, R17 ;  /* 0x00000011ff117221 */ /* 0x000fe20000000000 */
[----:B------:R-:W-:Y:S01]  /*5a10*/  FADD R9, RZ, R9 ;  /* 0x00000009ff097221 */ /* 0x000fe20000000000 */
[----:B------:R-:W-:Y:S01]  /*5a20*/  FADD R10, RZ, R10 ;  /* 0x0000000aff0a7221 */ /* 0x000fe20000000000 */
[----:B------:R-:W-:Y:S01]  /*5a30*/  FADD R8, RZ, R8 ;  /* 0x00000008ff087221 */ /* 0x000fe20000000000 */
[----:B------:R-:W-:Y:S01]  /*5a40*/  FADD R22, RZ, R11 ;  /* 0x0000000bff167221 */ /* 0x000fe20000000000 */
[----:B------:R-:W-:Y:S01]  /*5a50*/  FADD R23, RZ, R18 ;  /* 0x00000012ff177221 */ /* 0x000fe20000000000 */
[----:B------:R-:W-:Y:S01]  /*5a60*/  MOV R5, UR35 ;  /* 0x0000002300057c02 */ /* 0x000fe20008000f00 */
[----:B------:R-:W-:Y:S01]  /*5a70*/  FADD R18, RZ, R19 ;  /* 0x00000013ff127221 */ /* 0x000fe20000000000 */
[----:B------:R-:W-:Y:S01]  /*5a80*/  IADD3 R16, P0, PT, R14, R4, RZ ;  /* 0x000000040e107210 */ /* 0x000fe20007f1e0ff */
[----:B------:R-:W-:Y:S01]  /*5a90*/  FADD R11, RZ, R21 ;  /* 0x00000015ff0b7221 */ /* 0x000fe20000000000 */
[----:B------:R-:W-:-:S02]  /*5aa0*/  F2FP.BF16.F32.PACK_AB R9, R10, R9 ;  /* 0x000000090a09723e */ /* 0x000fc400000010ff */
[----:B------:R-:W-:Y:S01]  /*5ab0*/  F2FP.BF16.F32.PACK_AB R8, R8, R17 ;  /* 0x000000110808723e */ /* 0x000fe200000010ff */
[----:B------:R-:W-:Y:S01]  /*5ac0*/  IMAD.X R17, R15, 0x1, R5, P0 ;  /* 0x000000010f117824 */ /* 0x000fe200000e0605 */
[----:B------:R-:W-:Y:S02]  /*5ad0*/  F2FP.BF16.F32.PACK_AB R10, R23, R22 ;  /* 0x00000016170a723e */ /* 0x000fe400000010ff */
[----:B------:R-:W-:-:S05]  /*5ae0*/  F2FP.BF16.F32.PACK_AB R11, R11, R18 ;  /* 0x000000120b0b723e */ /* 0x000fca00000010ff */
[----:B------:R2:W-:Y:S01]  /*5af0*/  STG.E.128 desc[UR16][R16.64], R8 ;  /* 0x0000000810007986 */ /* 0x0005e2000c101d10 */
[----:B------:R-:W-:Y:S01]  /*5b00*/  ISETP.GE.AND P0, PT, R20, UR19, PT ;  /* 0x0000001314007c0c */ /* 0x000fe2000bf06270 */
[----:B------:R-:W-:-:S04]  /*5b10*/  IMAD.U32 R19, RZ, RZ, UR15 ;  /* 0x0000000fff137e24 */ /* 0x000fc8000f8e00ff */
[----:B------:R-:W-:-:S08]  /*5b20*/  IMAD.WIDE.U32 R14, R19, 0x10, R14 ;  /* 0x00000010130e7825 */ /* 0x000fd000078e000e */
[----:B------:R-:W-:Y:S05]  /*5b30*/  @!P0 BRA `(.L_x_28) ;  /* 0xfffffff000708947 */ /* 0x000fea000383ffff */
.L_x_17:
[----:B------:R-:W-:Y:S05]  /*5b40*/  BSYNC.RECONVERGENT B0 ;  /* 0x0000000000007941 */ /* 0x000fea0003800200 */
.L_x_16:
[----:B------:R-:W-:-:S13]  /*5b50*/  ISETP.GE.AND P0, PT, R7, UR6, PT ;  /* 0x0000000607007c0c */ /* 0x000fda000bf06270 */
[----:B------:R-:W-:Y:S05]  /*5b60*/  @P0 EXIT ;  /* 0x000000000000094d */ /* 0x000fea0003800000 */
[----:B------:R-:W3:Y:S02]  /*5b70*/  LDCU.64 UR18, c[0x0][0x390] ;  /* 0x00007200ff1277ac */ /* 0x000ee40008000a00 */
[----:B---3--:R-:W-:-:S04]  /*5b80*/  UISETP.NE.U32.AND UP0, UPT, UR18, URZ, UPT ;  /* 0x000000ff1200728c */ /* 0x008fc8000bf05070 */
[----:B------:R-:W-:-:S09]  /*5b90*/  UISETP.NE.AND.EX UP0, UPT, UR19, URZ, UPT, UP0 ;  /* 0x000000ff1300728c */ /* 0x000fd2000bf05300 */
[----:B------:R-:W-:Y:S05]  /*5ba0*/  BRA.U UP0, `(.L_x_29) ;  /* 0x00000015008c7547 */ /* 0x000fea000b800000 */
[----:B------:R-:W3:Y:S02]  /*5bb0*/  LDCU.64 UR18, c[0x0][0x398] ;  /* 0x00007300ff1277ac */ /* 0x000ee40008000a00 */
[----:B---3--:R-:W-:-:S04]  /*5bc0*/  UISETP.NE.U32.AND UP0, UPT, UR18, URZ, UPT ;  /* 0x000000ff1200728c */ /* 0x008fc8000bf05070 */
[----:B------:R-:W-:-:S09]  /*5bd0*/  UISETP.NE.AND.EX UP0, UPT, UR19, URZ, UPT, UP0 ;  /* 0x000000ff1300728c */ /* 0x000fd2000bf05300 */
[----:B------:R-:W-:Y:S05]  /*5be0*/  BRA.U UP0, `(.L_x_30) ;  /* 0x0000000500b87547 */ /* 0x000fea000b800000 */
[----:B012---:R-:W0:Y:S01]  /*5bf0*/  I2F.U32.RP R10, UR15 ;  /* 0x0000000f000a7d06 */ /* 0x007e220008209000 */
[----:B------:R-:W-:Y:S01]  /*5c00*/  VIADD R0, R7, UR15 ;  /* 0x0000000f07007c36 */ /* 0x000fe20008000000 */
[----:B------:R-:W-:Y:S01]  /*5c10*/  ISETP.NE.U32.AND P2, PT, RZ, UR15, PT ;  /* 0x0000000fff007c0c */ /* 0x000fe2000bf45070 */
[----:B------:R-:W-:Y:S03]  /*5c20*/  BSSY.RECONVERGENT B0, `(.L_x_31) ;  /* 0x000002f000007945 */ /* 0x000fe60003800200 */
[C---:B------:R-:W-:Y:S02]  /*5c30*/  ISETP.GE.AND P0, PT, R0.reuse, UR6, PT ;  /* 0x0000000600007c0c */ /* 0x040fe4000bf06270 */
[----:B------:R-:W-:Y:S02]  /*5c40*/  VIMNMX R11, PT, PT, R0, UR6, !PT ;  /* 0x00000006000b7c48 */ /* 0x000fe4000ffe0100 */
[----:B------:R-:W-:-:S04]  /*5c50*/  SEL R6, RZ, 0x1, P0 ;  /* 0x00000001ff067807 */ /* 0x000fc80000000000 */
[----:B------:R-:W-:Y:S01]  /*5c60*/  IADD3 R11, PT, PT, R11, -R0, -R6 ;  /* 0x800000000b0b7210 */ /* 0x000fe20007ffe806 */
[----:B0-----:R-:W0:Y:S02]  /*5c70*/  MUFU.RCP R10, R10 ;  /* 0x0000000a000a7308 */ /* 0x001e240000001000 */
[----:B0-----:R-:W-:-:S06]  /*5c80*/  VIADD R8, R10, 0xffffffe ;  /* 0x0ffffffe0a087836 */ /* 0x001fcc0000000000 */
[----:B------:R0:W1:Y:S02]  /*5c90*/  F2I.FTZ.U32.TRUNC.NTZ R9, R8 ;  /* 0x0000000800097305 */ /* 0x000064000021f000 */
[----:B0-----:R-:W-:Y:S02]  /*5ca0*/  MOV R8, RZ ;  /* 0x000000ff00087202 */ /* 0x001fe40000000f00 */
[----:B-1----:R-:W-:-:S05]  /*5cb0*/  IADD3 R13, PT, PT, RZ, -R9, RZ ;  /* 0x80000009ff0d7210 */ /* 0x002fca0007ffe0ff */
[----:B------:R-:W-:-:S04]  /*5cc0*/  IMAD R13, R13, UR15, RZ ;  /* 0x0000000f0d0d7c24 */ /* 0x000fc8000f8e02ff */
[----:B------:R-:W-:-:S06]  /*5cd0*/  IMAD.HI.U32 R10, R9, R13, R8 ;  /* 0x0000000d090a7227 */ /* 0x000fcc00078e0008 */
[----:B------:R-:W-:-:S04]  /*5ce0*/  IMAD.HI.U32 R9, R10, R11, RZ ;  /* 0x0000000b0a097227 */ /* 0x000fc800078e00ff */
[----:B------:R-:W-:-:S04]  /*5cf0*/  IMAD.MOV R0, RZ, RZ, -R9 ;  /* 0x000000ffff007224 */ /* 0x000fc800078e0a09 */
[----:B------:R-:W-:-:S05]  /*5d00*/  IMAD R0, R0, UR15, R11 ;  /* 0x0000000f00007c24 */ /* 0x000fca000f8e020b */
[----:B------:R-:W-:-:S13]  /*5d10*/  ISETP.GE.U32.AND P0, PT, R0, UR15, PT ;  /* 0x0000000f00007c0c */ /* 0x000fda000bf06070 */
[----:B------:R-:W-:Y:S01]  /*5d20*/  @P0 IADD3 R0, PT, PT, R0, -UR15, RZ ;  /* 0x8000000f00000c10 */ /* 0x000fe2000fffe0ff */
[----:B------:R-:W-:-:S03]  /*5d30*/  @P0 VIADD R9, R9, 0x1 ;  /* 0x0000000109090836 */ /* 0x000fc60000000000 */
[----:B------:R-:W-:-:S13]  /*5d40*/  ISETP.GE.U32.AND P1, PT, R0, UR15, PT ;  /* 0x0000000f00007c0c */ /* 0x000fda000bf26070 */
[----:B------:R-:W-:Y:S02]  /*5d50*/  @P1 IADD3 R9, PT, PT, R9, 0x1, RZ ;  /* 0x0000000109091810 */ /* 0x000fe40007ffe0ff */
[----:B------:R-:W-:-:S05]  /*5d60*/  @!P2 LOP3.LUT R9, RZ, UR15, RZ, 0x33, !PT ;  /* 0x0000000fff09ac12 */ /* 0x000fca000f8e33ff */
[----:B------:R-:W-:-:S05]  /*5d70*/  IMAD.IADD R0, R6, 0x1, R9 ;  /* 0x0000000106007824 */ /* 0x000fca00078e0209 */
[C---:B------:R-:W-:Y:S02]  /*5d80*/  LOP3.LUT R6, R0.reuse, 0x3, RZ, 0xc0, !PT ;  /* 0x0000000300067812 */ /* 0x040fe400078ec0ff */
[----:B------:R-:W-:Y:S02]  /*5d90*/  ISETP.GE.U32.AND P1, PT, R0, 0x3, PT ;  /* 0x000000030000780c */ /* 0x000fe40003f26070 */
[----:B------:R-:W-:-:S13]  /*5da0*/  ISETP.NE.AND P0, PT, R6, 0x3, PT ;  /* 0x000000030600780c */ /* 0x000fda0003f05270 */
[----:B------:R-:W-:Y:S05]  /*5db0*/  @!P0 BRA `(.L_x_32) ;  /* 0x0000000000548947 */ /* 0x000fea0003800000 */
[----:B------:R-:W-:Y:S02]  /*5dc0*/  IADD3 R0, PT, PT, R0, 0x1, RZ ;  /* 0x0000000100007810 */ /* 0x000fe40007ffe0ff */
[----:B------:R-:W-:Y:S02]  /*5dd0*/  IADD3 R4, P0, PT, R4, UR20, RZ ;  /* 0x0000001404047c10 */ /* 0x000fe4000ff1e0ff */
[----:B------:R-:W-:Y:S02]  /*5de0*/  LOP3.LUT R0, R0, 0x3, RZ, 0xc0, !PT ;  /* 0x0000000300007812 */ /* 0x000fe400078ec0ff */
[----:B------:R-:W-:Y:S02]  /*5df0*/  IADD3 R2, P2, PT, R2, UR20, RZ ;  /* 0x0000001402027c10 */ /* 0x000fe4000ff5e0ff */
[----:B------:R-:W-:Y:S01]  /*5e00*/  IADD3.X R5, PT, PT, R5, UR7, RZ, P0, !PT ;  /* 0x0000000705057c10 */ /* 0x000fe200087fe4ff */
[----:B------:R-:W-:Y:S01]  /*5e10*/  IMAD.MOV R0, RZ, RZ, -R0 ;  /* 0x000000ffff007224 */ /* 0x000fe200078e0a00 */
[----:B------:R-:W-:-:S09]  /*5e20*/  IADD3.X R3, PT, PT, R3, UR7, RZ, P2, !PT ;  /* 0x0000000703037c10 */ /* 0x000fd200097fe4ff */
.L_x_33:
[----:B------:R-:W-:-:S06]  /*5e30*/  IMAD.WIDE R10, R7, 0x2, R2 ;  /* 0x00000002070a7825 */ /* 0x000fcc00078e0202 */
[----:B------:R-:W2:Y:S01]  /*5e40*/  LDG.E.U16.CONSTANT R10, desc[UR16][R10.64] ;  /* 0x000000100a0a7981 */ /* 0x000ea2000c1e9500 */
[C---:B0-----:R-:W-:Y:S01]  /*5e50*/  IMAD.WIDE R8, R7.reuse, 0x2, R4 ;  /* 0x0000000207087825 */ /* 0x041fe200078e0204 */
[----:B------:R-:W-:-:S03]  /*5e60*/  IADD3 R7, PT, PT, R7, UR15, RZ ;  /* 0x0000000f07077c10 */ /* 0x000fc6000fffe0ff */
[----:B------:R-:W-:-:S05]  /*5e70*/  VIADD R0, R0, 0x1 ;  /* 0x0000000100007836 */ /* 0x000fca0000000000 */
[----:B------:R-:W-:Y:S02]  /*5e80*/  ISETP.NE.AND P0, PT, R0, RZ, PT ;  /* 0x000000ff0000720c */ /* 0x000fe40003f05270 */
[----:B--2---:R-:W-:-:S05]  /*5e90*/  SHF.L.U32 R6, R10, 0x10, RZ ;  /* 0x000000100a067819 */ /* 0x004fca00000006ff */
[----:B------:R-:W-:-:S04]  /*5ea0*/  FADD R6, R6, -UR13 ;  /* 0x8000000d06067e21 */ /* 0x000fc80008000000 */
[----:B------:R-:W-:-:S04]  /*5eb0*/  FMUL R6, R6, UR12 ;  /* 0x0000000c06067c20 */ /* 0x000fc80008400000 */
[----:B------:R-:W-:-:S04]  /*5ec0*/  FMUL R6, R6, 1 ;  /* 0x3f80000006067820 */ /* 0x000fc80000400000 */
[----:B------:R-:W-:-:S05]  /*5ed0*/  FADD R6, RZ, R6 ;  /* 0x00000006ff067221 */ /* 0x000fca0000000000 */
[----:B------:R-:W-:-:S05]  /*5ee0*/  F2FP.BF16.F32.PACK_AB R6, RZ, R6 ;  /* 0x00000006ff06723e */ /* 0x000fca00000010ff */
[----:B------:R0:W-:Y:S01]  /*5ef0*/  STG.E.U16 desc[UR16][R8.64], R6 ;  /* 0x0000000608007986 */ /* 0x0001e2000c101510 */
[----:B------:R-:W-:Y:S05]  /*5f00*/  @P0 BRA `(.L_x_33) ;  /* 0xfffffffc00c80947 */ /* 0x000fea000383ffff */
.L_x_32:
[----:B------:R-:W-:Y:S05]  /*5f10*/  BSYNC.RECONVERGENT B0 ;  /* 0x0000000000007941 */ /* 0x000fea0003800200 */
.L_x_31:
[----:B------:R-:W-:Y:S05]  /*5f20*/  @!P1 EXIT ;  /* 0x000000000000994d */ /* 0x000fea0003800000 */
[----:B------:R-:W-:-:S12]  /*5f30*/  USHF.L.U32 UR4, UR15, 0x1, URZ ;  /* 0x000000010f047899 */ /* 0x000fd800080006ff */
.L_x_34:
[----:B------:R-:W-:Y:S01]  /*5f40*/  MOV R3, UR9 ;  /* 0x0000000900037c02 */ /* 0x000fe20008000f00 */
[----:B------:R-:W-:-:S04]  /*5f50*/  IMAD.U32 R2, RZ, RZ, UR8 ;  /* 0x00000008ff027e24 */ /* 0x000fc8000f8e00ff */
[----:B------:R-:W-:-:S05]  /*5f60*/  IMAD.WIDE R2, R7, 0x2, R2 ;  /* 0x0000000207027825 */ /* 0x000fca00078e0202 */
[----:B------:R-:W2:Y:S01]  /*5f70*/  LDG.E.U16.CONSTANT R0, desc[UR16][R2.64] ;  /* 0x0000001002007981 */ /* 0x000ea2000c1e9500 */
[----:B0-----:R-:W-:-:S05]  /*5f80*/  IADD3 R8, P0, PT, R2, UR4, RZ ;  /* 0x0000000402087c10 */ /* 0x001fca000ff1e0ff */
[----:B------:R-:W-:Y:S01]  /*5f90*/  IMAD.X R9, RZ, RZ, R3, P0 ;  /* 0x000000ffff097224 */ /* 0x000fe200000e0603 */
[----:B------:R-:W-:-:S04]  /*5fa0*/  IADD3 R10, P0, PT, R8, UR4, RZ ;  /* 0x00000004080a7c10 */ /* 0x000fc8000ff1e0ff */
[----:B------:R-:W-:Y:S01]  /*5fb0*/  IADD3.X R11, PT, PT, RZ, R9, RZ, P0, !PT ;  /* 0x00000009ff0b7210 */ /* 0x000fe200007fe4ff */
[----:B------:R-:W3:Y:S01]  /*5fc0*/  LDG.E.U16.CONSTANT R8, desc[UR16][R8.64] ;  /* 0x0000001008087981 */ /* 0x000ee2000c1e9500 */
[----:B------:R-:W-:-:S03]  /*5fd0*/  IADD3 R12, P0, PT, R10, UR4, RZ ;  /* 0x000000040a0c7c10 */ /* 0x000fc6000ff1e0ff */
[----:B------:R-:W4:Y:S02]  /*5fe0*/  LDG.E.U16.CONSTANT R10, desc[UR16][R10.64] ;  /* 0x000000100a0a7981 */ /* 0x000f24000c1e9500 */
[----:B------:R-:W-:-:S05]  /*5ff0*/  IMAD.X R13, RZ, RZ, R11, P0 ;  /* 0x000000ffff0d7224 */ /* 0x000fca00000e060b */
[----:B------:R-:W5:Y:S01]  /*6000*/  LDG.E.U16.CONSTANT R12, desc[UR16][R12.64] ;  /* 0x000000100c0c7981 */ /* 0x000f62000c1e9500 */
[----:B------:R-:W-:Y:S01]  /*6010*/  MOV R4, UR10 ;  /* 0x0000000a00047c02 */ /* 0x000fe20008000f00 */
[----:B------:R-:W-:-:S04]  /*6020*/  IMAD.U32 R5, RZ, RZ, UR11 ;  /* 0x0000000bff057e24 */ /* 0x000fc8000f8e00ff */
[----:B------:R-:W-:Y:S01]  /*6030*/  IMAD.WIDE R4, R7, 0x2, R4 ;  /* 0x0000000207047825 */ /* 0x000fe200078e0204 */
[----:B--2---:R-:W-:-:S05]  /*6040*/  SHF.L.U32 R0, R0, 0x10, RZ ;  /* 0x0000001000007819 */ /* 0x004fca00000006ff */
[----:B------:R-:W-:-:S04]  /*6050*/  FADD R0, R0, -UR13 ;  /* 0x8000000d00007e21 */ /* 0x000fc80008000000 */
[----:B------:R-:W-:Y:S01]  /*6060*/  FMUL R0, R0, UR12 ;  /* 0x0000000c00007c20 */ /* 0x000fe20008400000 */
[----:B---3--:R-:W-:-:S03]  /*6070*/  SHF.L.U32 R2, R8, 0x10, RZ ;  /* 0x0000001008027819 */ /* 0x008fc600000006ff */
[----:B------:R-:W-:-:S04]  /*6080*/  FMUL R0, R0, 1 ;  /* 0x3f80000000007820 */ /* 0x000fc80000400000 */
[----:B------:R-:W-:Y:S01]  /*6090*/  FADD R0, RZ, R0 ;  /* 0x00000000ff007221 */ /* 0x000fe20000000000 */
[----:B----4-:R-:W-:Y:S01]  /*60a0*/  SHF.L.U32 R6, R10, 0x10, RZ ;  /* 0x000000100a067819 */ /* 0x010fe200000006ff */
[----:B------:R-:W-:-:S03]  /*60b0*/  FADD R3, R2, -UR13 ;  /* 0x8000000d02037e21 */ /* 0x000fc60008000000 */
[----:B------:R-:W-:Y:S01]  /*60c0*/  F2FP.BF16.F32.PACK_AB R0, RZ, R0 ;  /* 0x00000000ff00723e */ /* 0x000fe200000010ff */
[----:B-----5:R-:W-:Y:S02]  /*60d0*/  IMAD.U32 R12, R12, 0x10000, RZ ;  /* 0x000100000c0c7824 */ /* 0x020fe400078e00ff */
[----:B------:R-:W-:Y:S01]  /*60e0*/  FMUL R3, R3, UR12 ;  /* 0x0000000c03037c20 */ /* 0x000fe20008400000 */
[----:B------:R-:W-:Y:S01]  /*60f0*/  FADD R6, R6, -UR13 ;  /* 0x8000000d06067e21 */ /* 0x000fe20008000000 */
[----:B------:R-:W-:Y:S01]  /*6100*/  PRMT R9, R0, 0x7610, R9 ;  /* 0x0000761000097816 */ /* 0x000fe20000000009 */
[----:B------:R-:W-:Y:S01]  /*6110*/  FADD R12, R12, -UR13 ;  /* 0x8000000d0c0c7e21 */ /* 0x000fe20008000000 */
[----:B------:R-:W-:Y:S01]  /*6120*/  IADD3 R2, P0, PT, R4, UR4, RZ ;  /* 0x0000000404027c10 */ /* 0x000fe2000ff1e0ff */
[----:B------:R-:W-:Y:S01]  /*6130*/  FMUL R0, R3, 1 ;  /* 0x3f80000003007820 */ /* 0x000fe20000400000 */
[----:B------:R-:W-:Y:S01]  /*6140*/  FMUL R6, R6, UR12 ;  /* 0x0000000c06067c20 */ /* 0x000fe20008400000 */
[----:B------:R-:W-:Y:S01]  /*6150*/  FMUL R12, R12, UR12 ;  /* 0x0000000c0c0c7c20 */ /* 0x000fe20008400000 */
[----:B------:R-:W-:Y:S01]  /*6160*/  IADD3.X R3, PT, PT, RZ, R5, RZ, P0, !PT ;  /* 0x00000005ff037210 */ /* 0x000fe200007fe4ff */
[----:B------:R-:W-:Y:S01]  /*6170*/  FADD R0, RZ, R0 ;  /* 0x00000000ff007221 */ /* 0x000fe20000000000 */
[----:B------:R-:W-:Y:S01]  /*6180*/  FMUL R6, R6, 1 ;  /* 0x3f80000006067820 */ /* 0x000fe20000400000 */
[----:B------:R-:W-:Y:S01]  /*6190*/  IADD3 R8, P0, PT, R2, UR4, RZ ;  /* 0x0000000402087c10 */ /* 0x000fe2000ff1e0ff */
[----:B------:R-:W-:Y:S01]  /*61a0*/  FMUL R12, R12, 1 ;  /* 0x3f8000000c0c7820 */ /* 0x000fe20000400000 */
[----:B------:R0:W-:Y:S01]  /*61b0*/  STG.E.U16 desc[UR16][R4.64], R9 ;  /* 0x0000000904007986 */ /* 0x0001e2000c101510 */
[----:B------:R-:W-:Y:S01]  /*61c0*/  FADD R6, RZ, R6 ;  /* 0x00000006ff067221 */ /* 0x000fe20000000000 */
[----:B------:R-:W-:Y:S01]  /*61d0*/  F2FP.BF16.F32.PACK_AB R0, RZ, R0 ;  /* 0x00000000ff00723e */ /* 0x000fe200000010ff */
[----:B------:R-:W-:-:S03]  /*61e0*/  FADD R12, RZ, R12 ;  /* 0x0000000cff0c7221 */ /* 0x000fc60000000000 */
[----:B------:R-:W-:Y:S02]  /*61f0*/  F2FP.BF16.F32.PACK_AB R6, RZ, R6 ;  /* 0x00000006ff06723e */ /* 0x000fe400000010ff */
[----:B0-----:R-:W-:Y:S02]  /*6200*/  IADD3.X R9, PT, PT, RZ, R3, RZ, P0, !PT ;  /* 0x00000003ff097210 */ /* 0x001fe400007fe4ff */
[----:B------:R-:W-:Y:S02]  /*6210*/  IADD3 R10, P0, PT, R8, UR4, RZ ;  /* 0x00000004080a7c10 */ /* 0x000fe4000ff1e0ff */
[----:B------:R-:W-:Y:S02]  /*6220*/  PRMT R5, R0, 0x7610, R5 ;  /* 0x0000761000057816 */ /* 0x000fe40000000005 */
[----:B------:R-:W-:Y:S01]  /*6230*/  F2FP.BF16.F32.PACK_AB R12, RZ, R12 ;  /* 0x0000000cff0c723e */ /* 0x000fe200000010ff */
[----:B------:R-:W-:Y:S01]  /*6240*/  IMAD.X R11, RZ, RZ, R9, P0 ;  /* 0x000000ffff0b7224 */ /* 0x000fe200000e0609 */
[----:B------:R-:W-:Y:S01]  /*6250*/  MOV R0, UR15 ;  /* 0x0000000f00007c02 */ /* 0x000fe20008000f00 */
[----:B------:R1:W-:Y:S04]  /*6260*/  STG.E.U16 desc[UR16][R2.64], R5 ;  /* 0x0000000502007986 */ /* 0x0003e8000c101510 */
[----:B------:R1:W-:Y:S01]  /*6270*/  STG.E.U16 desc[UR16][R8.64], R6 ;  /* 0x0000000608007986 */ /* 0x0003e2000c101510 */
[----:B------:R-:W-:-:S03]  /*6280*/  LEA R7, R0, R7, 0x2 ;  /* 0x0000000700077211 */ /* 0x000fc600078e10ff */
[----:B------:R1:W-:Y:S01]  /*6290*/  STG.E.U16 desc[UR16][R10.64], R12 ;  /* 0x0000000c0a007986 */ /* 0x0003e2000c101510 */
[----:B------:R-:W-:-:S13]  /*62a0*/  ISETP.GE.AND P0, PT, R7, UR6, PT ;  /* 0x0000000607007c0c */ /* 0x000fda000bf06270 */
[----:B-1----:R-:W-:Y:S05]  /*62b0*/  @!P0 BRA `(.L_x_34) ;  /* 0xfffffffc00208947 */ /* 0x002fea000383ffff */
[----:B------:R-:W-:Y:S05]  /*62c0*/  EXIT ;  /* 0x000000000000794d */ /* 0x000fea0003800000 */
.L_x_30:
[----:B01----:R-:W0:Y:S01]  /*62d0*/  I2F.U32.RP R12, UR15 ;  /* 0x0000000f000c7d06 */ /* 0x003e220008209000 */
[----:B------:R-:W-:Y:S01]  /*62e0*/  IADD3 R6, PT, PT, R7, UR15, RZ ;  /* 0x0000000f07067c10 */ /* 0x000fe2000fffe0ff */
[----:B------:R-:W1:Y:S01]  /*62f0*/  LDCU UR14, c[0x0][0x3a8] ;  /* 0x00007500ff0e77ac */ /* 0x000e620008000800 */
[----:B------:R-:W-:Y:S01]  /*6300*/  ISETP.NE.U32.AND P2, PT, RZ, UR15, PT ;  /* 0x0000000fff007c0c */ /* 0x000fe2000bf45070 */
[----:B------:R-:W-:Y:S01]  /*6310*/  BSSY.RECONVERGENT B0, `(.L_x_35) ;  /* 0x000004e000007945 */ /* 0x000fe20003800200 */
[C---:B------:R-:W-:Y:S02]  /*6320*/  ISETP.GE.AND P0, PT, R6.reuse, UR6, PT ;  /* 0x0000000606007c0c */ /* 0x040fe4000bf06270 */
[----:B--2---:R-:W-:Y:S02]  /*6330*/  VIMNMX R11, PT, PT, R6, UR6, !PT ;  /* 0x00000006060b7c48 */ /* 0x004fe4000ffe0100 */
[----:B------:R-:W-:-:S04]  /*6340*/  SEL R10, RZ, 0x1, P0 ;  /* 0x00000001ff0a7807 */ /* 0x000fc80000000000 */
[----:B------:R-:W-:Y:S01]  /*6350*/  IADD3 R11, PT, PT, R11, -R6, -R10 ;  /* 0x800000060b0b7210 */ /* 0x000fe20007ffe80a */
[----:B0-----:R-:W0:Y:S02]  /*6360*/  MUFU.RCP R12, R12 ;  /* 0x0000000c000c7308 */ /* 0x001e240000001000 */
[----:B0-----:R-:W-:-:S06]  /*6370*/  VIADD R8, R12, 0xffffffe ;  /* 0x0ffffffe0c087836 */ /* 0x001fcc0000000000 */
[----:B------:R0:W2:Y:S02]  /*6380*/  F2I.FTZ.U32.TRUNC.NTZ R9, R8 ;  /* 0x0000000800097305 */ /* 0x0000a4000021f000 */
[----:B0-----:R-:W-:Y:S01]  /*6390*/  IMAD.MOV.U32 R8, RZ, RZ, RZ ;  /* 0x000000ffff087224 */ /* 0x001fe200078e00ff */
[----:B--2---:R-:W-:-:S05]  /*63a0*/  IADD3 R13, PT, PT, RZ, -R9, RZ ;  /* 0x80000009ff0d7210 */ /* 0x004fca0007ffe0ff */
[----:B------:R-:W-:-:S04]  /*63b0*/  IMAD R13, R13, UR15, RZ ;  /* 0x0000000f0d0d7c24 */ /* 0x000fc8000f8e02ff */
[----:B------:R-:W-:-:S06]  /*63c0*/  IMAD.HI.U32 R12, R9, R13, R8 ;  /* 0x0000000d090c7227 */ /* 0x000fcc00078e0008 */
[----:B------:R-:W-:-:S05]  /*63d0*/  IMAD.HI.U32 R9, R12, R11, RZ ;  /* 0x0000000b0c097227 */ /* 0x000fca00078e00ff */
[----:B------:R-:W-:-:S05]  /*63e0*/  IADD3 R6, PT, PT, -R9, RZ, RZ ;  /* 0x000000ff09067210 */ /* 0x000fca0007ffe1ff */
[----:B------:R-:W-:-:S05]  /*63f0*/  IMAD R6, R6, UR15, R11 ;  /* 0x0000000f06067c24 */ /* 0x000fca000f8e020b */
[----:B------:R-:W-:-:S13]  /*6400*/  ISETP.GE.U32.AND P0, PT, R6, UR15, PT ;  /* 0x0000000f06007c0c */ /* 0x000fda000bf06070 */
[----:B------:R-:W-:Y:S01]  /*6410*/  @P0 IADD3 R6, PT, PT, R6, -UR15, RZ ;  /* 0x8000000f06060c10 */ /* 0x000fe2000fffe0ff */
[----:B------:R-:W-:-:S03]  /*6420*/  @P0 VIADD R9, R9, 0x1 ;  /* 0x0000000109090836 */ /* 0x000fc60000000000 */
[----:B------:R-:W-:-:S13]  /*6430*/  ISETP.GE.U32.AND P1, PT, R6, UR15, PT ;  /* 0x0000000f06007c0c */ /* 0x000fda000bf26070 */
[----:B------:R-:W-:Y:S02]  /*6440*/  @P1 IADD3 R9, PT, PT, R9, 0x1, RZ ;  /* 0x0000000109091810 */ /* 0x000fe40007ffe0ff */
[----:B------:R-:W-:-:S04]  /*6450*/  @!P2 LOP3.LUT R9, RZ, UR15, RZ, 0x33, !PT ;  /* 0x0000000fff09ac12 */ /* 0x000fc8000f8e33ff */
[----:B------:R-:W-:-:S04]  /*6460*/  IADD3 R10, PT, PT, R10, R9, RZ ;  /* 0x000000090a0a7210 */ /* 0x000fc80007ffe0ff */
[C---:B------:R-:W-:Y:S02]  /*6470*/  LOP3.LUT R6, R10.reuse, 0x3, RZ, 0xc0, !PT ;  /* 0x000000030a067812 */ /* 0x040fe400078ec0ff */
[----:B------:R-:W-:Y:S02]  /*6480*/  ISETP.GE.U32.AND P0, PT, R10, 0x3, PT ;  /* 0x000000030a00780c */ /* 0x000fe40003f06070 */
[----:B------:R-:W-:-:S13]  /*6490*/  ISETP.NE.AND P1, PT, R6, 0x3, PT ;  /* 0x000000030600780c */ /* 0x000fda0003f25270 */
[----:B-1----:R-:W-:Y:S05]  /*64a0*/  @!P1 BRA `(.L_x_36) ;  /* 0x0000000000d09947 */ /* 0x002fea0003800000 */
[----:B------:R-:W-:Y:S01]  /*64b0*/  IABS R6, R0 ;  /* 0x0000000000067213 */ /* 0x000fe20000000000 */
[----:B------:R-:W0:Y:S01]  /*64c0*/  LDC.64 R8, c[0x0][0x398] ;  /* 0x0000e600ff087b82 */ /* 0x000e220000000a00 */
[----:B------:R-:W-:Y:S01]  /*64d0*/  IADD3 R12, PT, PT, R10, 0x1, RZ ;  /* 0x000000010a0c7810 */ /* 0x000fe20007ffe0ff */
[----:B------:R-:W-:Y:S01]  /*64e0*/  IMAD.MOV.U32 R10, RZ, RZ, RZ ;  /* 0x000000ffff0a7224 */ /* 0x000fe200078e00ff */
[----:B------:R-:W1:Y:S01]  /*64f0*/  I2F.RP R13, R6 ;  /* 0x00000006000d7306 */ /* 0x000e620000209400 */
[----:B------:R-:W-:Y:S02]  /*6500*/  IADD3 R4, P2, PT, R4, UR20, RZ ;  /* 0x0000001404047c10 */ /* 0x000fe4000ff5e0ff */
[----:B------:R-:W-:Y:S02]  /*6510*/  IADD3 R2, P3, PT, R2, UR20, RZ ;  /* 0x0000001402027c10 */ /* 0x000fe4000ff7e0ff */
[----:B------:R-:W-:Y:S02]  /*6520*/  LOP3.LUT R12, R12, 0x3, RZ, 0xc0, !PT ;  /* 0x000000030c0c7812 */ /* 0x000fe400078ec0ff */
[----:B------:R-:W-:-:S02]  /*6530*/  ISETP.NE.AND P1, PT, R0, RZ, PT ;  /* 0x000000ff0000720c */ /* 0x000fc40003f25270 */
[----:B------:R-:W-:Y:S02]  /*6540*/  IADD3.X R5, PT, PT, R5, UR7, RZ, P2, !PT ;  /* 0x0000000705057c10 */ /* 0x000fe400097fe4ff */
[----:B------:R-:W-:Y:S02]  /*6550*/  IADD3.X R3, PT, PT, R3, UR7, RZ, P3, !PT ;  /* 0x0000000703037c10 */ /* 0x000fe40009ffe4ff */
[----:B------:R-:W-:Y:S01]  /*6560*/  IADD3 R12, PT, PT, -R12, RZ, RZ ;  /* 0x000000ff0c0c7210 */ /* 0x000fe20007ffe1ff */
[----:B-1----:R-:W1:Y:S02]  /*6570*/  MUFU.RCP R13, R13 ;  /* 0x0000000d000d7308 */ /* 0x002e640000001000 */
[----:B-1----:R-:W-:-:S06]  /*6580*/  VIADD R11, R13, 0xffffffe ;  /* 0x0ffffffe0d0b7836 */ /* 0x002fcc0000000000 */
[----:B------:R-:W1:Y:S02]  /*6590*/  F2I.FTZ.U32.TRUNC.NTZ R11, R11 ;  /* 0x0000000b000b7305 */ /* 0x000e64000021f000 */
[----:B-1----:R-:W-:-:S05]  /*65a0*/  IADD3 R15, PT, PT, RZ, -R11, RZ ;  /* 0x8000000bff0f7210 */ /* 0x002fca0007ffe0ff */
[----:B------:R-:W-:-:S04]  /*65b0*/  IMAD R15, R15, R6, RZ ;  /* 0x000000060f0f7224 */ /* 0x000fc800078e02ff */
[----:B------:R-:W-:Y:S01]  /*65c0*/  IMAD.HI.U32 R10, R11, R15, R10 ;  /* 0x0000000f0b0a7227 */ /* 0x000fe200078e000a */
[----:B0-----:R-:W-:-:S07]  /*65d0*/  LOP3.LUT R11, RZ, R0, RZ, 0x33, !PT ;  /* 0x00000000ff0b7212 */ /* 0x001fce00078e33ff */
.L_x_37:
[----:B------:R-:W-:Y:S02]  /*65e0*/  IABS R15, R7 ;  /* 0x00000007000f7213 */ /* 0x000fe40000000000 */
[----:B------:R-:W-:-:S03]  /*65f0*/  MOV R0, UR14 ;  /* 0x0000000e00007c02 */ /* 0x000fc60008000f00 */
[----:B0-----:R-:W-:Y:S01]  /*6600*/  IMAD.HI.U32 R13, R10, R15, RZ ;  /* 0x0000000f0a0d7227 */ /* 0x001fe200078e00ff */
[----:B------:R-:W-:-:S03]  /*6610*/  IABS R16, R0 ;  /* 0x0000000000107213 */ /* 0x000fc60000000000 */
[----:B------:R-:W-:-:S04]  /*6620*/  IMAD.MOV R14, RZ, RZ, -R13 ;  /* 0x000000ffff0e7224 */ /* 0x000fc800078e0a0d */
[----:B------:R-:W-:Y:S01]  /*6630*/  IMAD R15, R16, R14, R15 ;  /* 0x0000000e100f7224 */ /* 0x000fe200078e020f */
[----:B------:R-:W-:-:S04]  /*6640*/  LOP3.LUT R14, R7, R0, RZ, 0x3c, !PT ;  /* 0x00000000070e7212 */ /* 0x000fc800078e3cff */
[----:B------:R-:W-:Y:S02]  /*6650*/  ISETP.GT.U32.AND P3, PT, R6, R15, PT ;  /* 0x0000000f0600720c */ /* 0x000fe40003f64070 */
[----:B------:R-:W-:-:S11]  /*6660*/  ISETP.GE.AND P4, PT, R14, RZ, PT ;  /* 0x000000ff0e00720c */ /* 0x000fd60003f86270 */
[----:B------:R-:W-:Y:S01]  /*6670*/  @!P3 IADD3 R15, PT, PT, R15, -R16, RZ ;  /* 0x800000100f0fb210 */ /* 0x000fe20007ffe0ff */
[----:B------:R-:W-:Y:S01]  /*6680*/  IMAD.WIDE R16, R7, 0x2, R2 ;  /* 0x0000000207107825 */ /* 0x000fe200078e0202 */
[----:B------:R-:W-:Y:S02]  /*6690*/  @!P3 IADD3 R13, PT, PT, R13, 0x1, RZ ;  /* 0x000000010d0db810 */ /* 0x000fe40007ffe0ff */
[----:B------:R-:W-:-:S03]  /*66a0*/  ISETP.GE.U32.AND P2, PT, R15, R6, PT ;  /* 0x000000060f00720c */ /* 0x000fc60003f46070 */
[----:B------:R-:W2:Y:S10]  /*66b0*/  LDG.E.U16.CONSTANT R16, desc[UR16][R16.64] ;  /* 0x0000001010107981 */ /* 0x000eb4000c1e9500 */
[----:B------:R-:W-:-:S05]  /*66c0*/  @P2 VIADD R13, R13, 0x1 ;  /* 0x000000010d0d2836 */ /* 0x000fca0000000000 */
[----:B------:R-:W-:-:S04]  /*66d0*/  @!P4 IADD3 R13, PT, PT, -R13, RZ, RZ ;  /* 0x000000ff0d0dc210 */ /* 0x000fc80007ffe1ff */
[----:B------:R-:W-:-:S04]  /*66e0*/  SEL R13, R11, R13, !P1 ;  /* 0x0000000d0b0d7207 */ /* 0x000fc80004800000 */
[----:B------:R-:W-:-:S05]  /*66f0*/  IADD3 R13, PT, PT, R13, UR4, RZ ;  /* 0x000000040d0d7c10 */ /* 0x000fca000fffe0ff */
[----:B------:R-:W-:-:S06]  /*6700*/  IMAD.WIDE R14, R13, 0x2, R8 ;  /* 0x000000020d0e7825 */ /* 0x000fcc00078e0208 */
[----:B------:R-:W3:Y:S01]  /*6710*/  LDG.E.U16.CONSTANT R14, desc[UR16][R14.64] ;  /* 0x000000100e0e7981 */ /* 0x000ee2000c1e9500 */
[----:B------:R-:W-:-:S04]  /*6720*/  IADD3 R12, PT, PT, R12, 0x1, RZ ;  /* 0x000000010c0c7810 */ /* 0x000fc80007ffe0ff */
[----:B------:R-:W-:Y:S01]  /*6730*/  ISETP.NE.AND P2, PT, R12, RZ, PT ;  /* 0x000000ff0c00720c */ /* 0x000fe20003f45270 */
[----:B--2---:R-:W-:-:S04]  /*6740*/  IMAD.U32 R13, R16, 0x10000, RZ ;  /* 0x00010000100d7824 */ /* 0x004fc800078e00ff */
[----:B------:R-:W-:-:S04]  /*6750*/  FADD R13, R13, -UR13 ;  /* 0x8000000d0d0d7e21 */ /* 0x000fc80008000000 */
[----:B------:R-:W-:-:S04]  /*6760*/  FMUL R13, R13, UR12 ;  /* 0x0000000c0d0d7c20 */ /* 0x000fc80008400000 */
[----:B------:R-:W-:Y:S01]  /*6770*/  FMUL R13, R13, 1 ;  /* 0x3f8000000d0d7820 */ /* 0x000fe20000400000 */
[----:B------:R-:W-:Y:S01]  /*6780*/  IMAD.WIDE R16, R7, 0x2, R4 ;  /* 0x0000000207107825 */ /* 0x000fe200078e0204 */
[----:B---3--:R-:W-:-:S05]  /*6790*/  SHF.L.U32 R18, R14, 0x10, RZ ;  /* 0x000000100e127819 */ /* 0x008fca00000006ff */
[----:B------:R-:W-:-:S05]  /*67a0*/  FADD R13, R18, R13 ;  /* 0x0000000d120d7221 */ /* 0x000fca0000000000 */
[----:B------:R-:W-:-:S05]  /*67b0*/  F2FP.BF16.F32.PACK_AB R13, RZ, R13 ;  /* 0x0000000dff0d723e */ /* 0x000fca00000010ff */
[----:B------:R0:W-:Y:S01]  /*67c0*/  STG.E.U16 desc[UR16][R16.64], R13 ;  /* 0x0000000d10007986 */ /* 0x0001e2000c101510 */
[----:B------:R-:W-:Y:S01]  /*67d0*/  VIADD R7, R7, UR15 ;  /* 0x0000000f07077c36 */ /* 0x000fe20008000000 */
[----:B------:R-:W-:Y:S06]  /*67e0*/  @P2 BRA `(.L_x_37) ;  /* 0xfffffffc007c2947 */ /* 0x000fec000383ffff */
.L_x_36:
[----:B------:R-:W-:Y:S05]  /*67f0*/  BSYNC.RECONVERGENT B0 ;  /* 0x0000000000007941 */ /* 0x000fea0003800200 */
.L_x_35:
[----:B------:R-:W-:Y:S05]  /*6800*/  @!P0 EXIT ;  /* 0x000000000000894d */ /* 0x000fea0003800000 */
[----:B------:R-:W-:Y:S01]  /*6810*/  IABS R6, R0 ;  /* 0x0000000000067213 */ /* 0x000fe20000000000 */
[----:B------:R-:W1:Y:S01]  /*6820*/  LDC R10, c[0x0][0x3a8] ;  /* 0x0000ea00ff0a7b82 */ /* 0x000e620000000800 */
[----:B------:R-:W-:Y:S01]  /*6830*/  BSSY.RECONVERGENT B0, `(.L_x_38) ;  /* 0x0000099000007945 */ /* 0x000fe20003800200 */
[----:B------:R-:W-:Y:S01]  /*6840*/  USHF.L.U32 UR7, UR15, 0x1, URZ ;  /* 0x000000010f077899 */ /* 0x000fe200080006ff */
[----:B------:R-:W2:Y:S05]  /*6850*/  I2F.RP R8, R6 ;  /* 0x0000000600087306 */ /* 0x000eaa0000209400 */
[----:B------:R-:W3:Y:S03]  /*6860*/  LDC.64 R2, c[0x0][0x398] ;  /* 0x0000e600ff027b82 */ /* 0x000ee60000000a00 */
[----:B--2---:R-:W2:Y:S02]  /*6870*/  MUFU.RCP R8, R8 ;  /* 0x0000000800087308 */ /* 0x004ea40000001000 */
[----:B--2---:R-:W-:-:S06]  /*6880*/  IADD3 R4, PT, PT, R8, 0xffffffe, RZ ;  /* 0x0ffffffe08047810 */ /* 0x004fcc0007ffe0ff */
[----:B------:R2:W4:Y:S02]  /*6890*/  F2I.FTZ.U32.TRUNC.NTZ R5, R4 ;  /* 0x0000000400057305 */ /* 0x000524000021f000 */
[----:B--2---:R-:W-:Y:S01]  /*68a0*/  IMAD.MOV.U32 R4, RZ, RZ, RZ ;  /* 0x000000ffff047224 */ /* 0x004fe200078e00ff */
[----:B----4-:R-:W-:-:S05]  /*68b0*/  IADD3 R9, PT, PT, RZ, -R5, RZ ;  /* 0x80000005ff097210 */ /* 0x010fca0007ffe0ff */
[----:B------:R-:W-:-:S04]  /*68c0*/  IMAD R9, R9, R6, RZ ;  /* 0x0000000609097224 */ /* 0x000fc800078e02ff */
[----:B-1-3--:R-:W-:-:S07]  /*68d0*/  IMAD.HI.U32 R0, R5, R9, R4 ;  /* 0x0000000905007227 */ /* 0x00afce00078e0004 */
.L_x_39:
[-C--:B0-----:R-:W-:Y:S02]  /*68e0*/  IABS R16, R10.reuse ;  /* 0x0000000a00107213 */ /* 0x081fe40000000000 */
[----:B------:R-:W-:Y:S02]  /*68f0*/  IABS R13, R7 ;  /* 0x00000007000d7213 */ /* 0x000fe40000000000 */
[----:B------:R-:W0:Y:S01]  /*6900*/  I2F.RP R8, R16 ;  /* 0x0000001000087306 */ /* 0x000e220000209400 */
[C---:B------:R-:W-:Y:S02]  /*6910*/  IADD3 R19, PT, PT, R7.reuse, UR15, RZ ;  /* 0x0000000f07137c10 */ /* 0x040fe4000fffe0ff */
[----:B------:R-:W-:Y:S01]  /*6920*/  IMAD.HI.U32 R9, R0, R13, RZ ;  /* 0x0000000d00097227 */ /* 0x000fe200078e00ff */
[----:B------:R-:W-:Y:S02]  /*6930*/  LOP3.LUT R18, R7, R10, RZ, 0x3c, !PT ;  /* 0x0000000a07127212 */ /* 0x000fe400078e3cff */
[----:B------:R-:W-:Y:S01]  /*6940*/  IABS R25, R19 ;  /* 0x0000001300197213 */ /* 0x000fe20000000000 */
[----:B------:R-:W-:Y:S01]  /*6950*/  VIADD R21, R19, UR15 ;  /* 0x0000000f13157c36 */ /* 0x000fe20008000000 */
[----:B------:R-:W-:-:S02]  /*6960*/  IADD3 R0, PT, PT, -R9, RZ, RZ ;  /* 0x000000ff09007210 */ /* 0x000fc40007ffe1ff */
[----:B------:R-:W-:Y:S02]  /*6970*/  ISETP.GE.AND P6, PT, R18, RZ, PT ;  /* 0x000000ff1200720c */ /* 0x000fe40003fc6270 */
[----:B------:R-:W-:Y:S01]  /*6980*/  IABS R23, R21 ;  /* 0x0000001500177213 */ /* 0x000fe20000000000 */
[----:B------:R-:W-:Y:S01]  /*6990*/  IMAD R13, R16, R0, R13 ;  /* 0x00000000100d7224 */ /* 0x000fe200078e020d */
[----:B------:R-:W-:Y:S01]  /*69a0*/  LOP3.LUT R19, R19, R10, RZ, 0x3c, !PT ;  /* 0x0000000a13137212 */ /* 0x000fe200078e3cff */
[----:B0-----:R-:W0:Y:S03]  /*69b0*/  MUFU.RCP R8, R8 ;  /* 0x0000000800087308 */ /* 0x001e260000001000 */
[----:B------:R-:W-:-:S13]  /*69c0*/  ISETP.GT.U32.AND P3, PT, R6, R13, PT ;  /* 0x0000000d0600720c */ /* 0x000fda0003f64070 */
[----:B------:R-:W-:Y:S02]  /*69d0*/  @!P3 IADD3 R13, PT, PT, R13, -R16, RZ ;  /* 0x800000100d0db210 */ /* 0x000fe40007ffe0ff */
[----:B0-----:R-:W-:Y:S02]  /*69e0*/  IADD3 R4, PT, PT, R8, 0xffffffe, RZ ;  /* 0x0ffffffe08047810 */ /* 0x001fe40007ffe0ff */
[----:B------:R-:W-:Y:S02]  /*69f0*/  ISETP.GE.U32.AND P0, PT, R13, R6, PT ;  /* 0x000000060d00720c */ /* 0x000fe40003f06070 */
[----:B------:R0:W1:Y:S01]  /*6a00*/  F2I.FTZ.U32.TRUNC.NTZ R5, R4 ;  /* 0x0000000400057305 */ /* 0x000062000021f000 */
[----:B------:R-:W-:Y:S02]  /*6a10*/  MOV R6, R16 ;  /* 0x0000001000067202 */ /* 0x000fe40000000f00 */
[----:B------:R-:W-:Y:S02]  /*6a20*/  @!P3 IADD3 R9, PT, PT, R9, 0x1, RZ ;  /* 0x000000010909b810 */ /* 0x000fe40007ffe0ff */
[----:B------:R-:W-:Y:S01]  /*6a30*/  ISETP.GE.AND P3, PT, R19, RZ, PT ;  /* 0x000000ff1300720c */ /* 0x000fe20003f66270 */
[----:B0-----:R-:W-:-:S05]  /*6a40*/  HFMA2 R4, -RZ, RZ, 0, 0 ;  /* 0x00000000ff047431 */ /* 0x001fca00000001ff */
[----:B------:R-:W-:Y:S01]  /*6a50*/  @P0 IADD3 R9, PT, PT, R9, 0x1, RZ ;  /* 0x0000000109090810 */ /* 0x000fe20007ffe0ff */
[----:B-1----:R-:W-:-:S04]  /*6a60*/  IMAD.MOV R11, RZ, RZ, -R5 ;  /* 0x000000ffff0b7224 */ /* 0x002fc800078e0a05 */
[----:B------:R-:W-:-:S04]  /*6a70*/  IMAD R11, R11, R16, RZ ;  /* 0x000000100b0b7224 */ /* 0x000fc800078e02ff */
[----:B------:R-:W-:Y:S01]  /*6a80*/  IMAD.HI.U32 R0, R5, R11, R4 ;  /* 0x0000000b05007227 */ /* 0x000fe200078e0004 */
[----:B------:R-:W-:-:S03]  /*6a90*/  MOV R5, UR9 ;  /* 0x0000000900057c02 */ /* 0x000fc60008000f00 */
[C---:B------:R-:W-:Y:S01]  /*6aa0*/  VIADD R11, R21.reuse, UR15 ;  /* 0x0000000f150b7c36 */ /* 0x040fe20008000000 */
[----:B------:R-:W-:Y:S01]  /*6ab0*/  MOV R19, R9 ;  /* 0x0000000900137202 */ /* 0x000fe20000000f00 */
[C---:B------:R-:W-:Y:S01]  /*6ac0*/  IMAD.HI.U32 R14, R0.reuse, R25, RZ ;  /* 0x00000019000e7227 */ /* 0x040fe200078e00ff */
[----:B------:R-:W-:Y:S02]  /*6ad0*/  LOP3.LUT R21, R21, R10, RZ, 0x3c, !PT ;  /* 0x0000000a15157212 */ /* 0x000fe400078e3cff */
[----:B------:R-:W-:Y:S01]  /*6ae0*/  IABS R17, R11 ;  /* 0x0000000b00117213 */ /* 0x000fe20000000000 */
[----:B------:R-:W-:Y:S01]  /*6af0*/  IMAD.HI.U32 R15, R0, R23, RZ ;  /* 0x00000017000f7227 */ /* 0x000fe200078e00ff */
[----:B------:R-:W-:Y:S02]  /*6b00*/  IADD3 R4, PT, PT, -R14, RZ, RZ ;  /* 0x000000ff0e047210 */ /* 0x000fe40007ffe1ff */
[----:B------:R-:W-:Y:S01]  /*6b10*/  @!P6 IADD3 R19, PT, PT, -R19, RZ, RZ ;  /* 0x000000ff1313e210 */ /* 0x000fe20007ffe1ff */
[----:B------:R-:W-:Y:S01]  /*6b20*/  IMAD.HI.U32 R13, R0, R17, RZ ;  /* 0x00000011000d7227 */ /* 0x000fe200078e00ff */
[----:B------:R-:W-:-:S02]  /*6b30*/  IADD3 R8, PT, PT, -R15, RZ, RZ ;  /* 0x000000ff0f087210 */ /* 0x000fc40007ffe1ff */
[----:B------:R-:W-:Y:S01]  /*6b40*/  LOP3.LUT R18, R11, R10, RZ, 0x3c, !PT ;  /* 0x0000000a0b127212 */ /* 0x000fe200078e3cff */
[C---:B------:R-:W-:Y:S01]  /*6b50*/  IMAD R25, R16.reuse, R4, R25 ;  /* 0x0000000410197224 */ /* 0x040fe200078e0219 */
[----:B------:R-:W-:Y:S01]  /*6b60*/  IADD3 R12, PT, PT, -R13, RZ, RZ ;  /* 0x000000ff0d0c7210 */ /* 0x000fe20007ffe1ff */
[----:B------:R-:W-:Y:S01]  /*6b70*/  IMAD R23, R16, R8, R23 ;  /* 0x0000000810177224 */ /* 0x000fe200078e0217 */
[----:B------:R-:W-:Y:S01]  /*6b80*/  ISETP.GE.AND P0, PT, R21, RZ, PT ;  /* 0x000000ff1500720c */ /* 0x000fe20003f06270 */
[----:B------:R-:W-:Y:S01]  /*6b90*/  IMAD.U32 R4, RZ, RZ, UR8 ;  /* 0x00000008ff047e24 */ /* 0x000fe2000f8e00ff */
[----:B------:R-:W-:Y:S01]  /*6ba0*/  ISETP.GT.U32.AND P1, PT, R6, R25, PT ;  /* 0x000000190600720c */ /* 0x000fe20003f24070 */
[----:B------:R-:W-:Y:S01]  /*6bb0*/  IMAD R17, R16, R12, R17 ;  /* 0x0000000c10117224 */ /* 0x000fe200078e0211 */
[----:B------:R-:W-:Y:S01]  /*6bc0*/  ISETP.GT.U32.AND P4, PT, R6, R23, PT ;  /* 0x000000170600720c */ /* 0x000fe20003f84070 */
[----:B------:R-:W-:-:S03]  /*6bd0*/  IMAD.WIDE R4, R7, 0x2, R4 ;  /* 0x0000000207047825 */ /* 0x000fc600078e0204 */
[----:B------:R-:W-:Y:S02]  /*6be0*/  ISETP.GT.U32.AND P2, PT, R6, R17, PT ;  /* 0x000000110600720c */ /* 0x000fe40003f44070 */
[----:B------:R0:W2:Y:S05]  /*6bf0*/  LDG.E.U16.CONSTANT R12, desc[UR16][R4.64] ;  /* 0x00000010040c7981 */ /* 0x0000aa000c1e9500 */
[----:B------:R-:W-:Y:S02]  /*6c00*/  @!P1 IMAD.IADD R25, R25, 0x1, -R16 ;  /* 0x0000000119199824 */ /* 0x000fe400078e0a10 */
[----:B------:R-:W-:Y:S01]  /*6c10*/  @!P1 VIADD R14, R14, 0x1 ;  /* 0x000000010e0e9836 */ /* 0x000fe20000000000 */
[----:B------:R-:W-:-:S02]  /*6c20*/  IADD3 R8, P1, PT, R4, UR7, RZ ;  /* 0x0000000704087c10 */ /* 0x000fc4000ff3e0ff */
[----:B------:R-:W-:Y:S02]  /*6c30*/  ISETP.GE.U32.AND P5, PT, R25, R6, PT ;  /* 0x000000061900720c */ /* 0x000fe40003fa6070 */
[-C--:B------:R-:W-:Y:S01]  /*6c40*/  @!P4 IADD3 R23, PT, PT, R23, -R16.reuse, RZ ;  /* 0x800000101717c210 */ /* 0x080fe20007ffe0ff */
[----:B------:R-:W-:Y:S01]  /*6c50*/  IMAD.X R9, RZ, RZ, R5, P1 ;  /* 0x000000ffff097224 */ /* 0x000fe200008e0605 */
[----:B0-----:R-:W-:Y:S02]  /*6c60*/  IADD3 R4, P6, PT, R8, UR7, RZ ;  /* 0x0000000708047c10 */ /* 0x001fe4000ffde0ff */
[----:B------:R-:W-:Y:S02]  /*6c70*/  @!P2 IADD3 R17, PT, PT, R17, -R16, RZ ;  /* 0x800000101111a210 */ /* 0x000fe40007ffe0ff */
[----:B------:R-:W-:Y:S02]  /*6c80*/  ISETP.GE.U32.AND P1, PT, R23, R6, PT ;  /* 0x000000061700720c */ /* 0x000fe40003f26070 */
[----:B------:R-:W-:-:S02]  /*6c90*/  IADD3.X R5, PT, PT, RZ, R9, RZ, P6, !PT ;  /* 0x00000009ff057210 */ /* 0x000fc400037fe4ff */
[----:B------:R-:W-:Y:S01]  /*6ca0*/  ISETP.GE.U32.AND P6, PT, R17, R6, PT ;  /* 0x000000061100720c */ /* 0x000fe20003fc6070 */
[----:B------:R-:W-:Y:S01]  /*6cb0*/  @P5 VIADD R14, R14, 0x1 ;  /* 0x000000010e0e5836 */ /* 0x000fe20000000000 */
[----:B------:R-:W-:Y:S02]  /*6cc0*/  @!P4 IADD3 R15, PT, PT, R15, 0x1, RZ ;  /* 0x000000010f0fc810 */ /* 0x000fe40007ffe0ff */
[----:B------:R-:W-:Y:S02]  /*6cd0*/  @!P2 IADD3 R13, PT, PT, R13, 0x1, RZ ;  /* 0x000000010d0da810 */ /* 0x000fe40007ffe0ff */
[----:B------:R-:W-:Y:S02]  /*6ce0*/  ISETP.NE.AND P5, PT, R10, RZ, PT ;  /* 0x000000ff0a00720c */ /* 0x000fe40003fa5270 */
[----:B------:R-:W-:Y:S02]  /*6cf0*/  LOP3.LUT R16, RZ, R10, RZ, 0x33, !PT ;  /* 0x0000000aff107212 */ /* 0x000fe400078e33ff */
[----:B------:R-:W-:-:S02]  /*6d00*/  ISETP.GE.AND P4, PT, R18, RZ, PT ;  /* 0x000000ff1200720c */ /* 0x000fc40003f86270 */
[----:B------:R-:W-:Y:S02]  /*6d10*/  MOV R17, R14 ;  /* 0x0000000e00117202 */ /* 0x000fe40000000f00 */
[----:B------:R-:W-:Y:S01]  /*6d20*/  @P1 IADD3 R15, PT, PT, R15, 0x1, RZ ;  /* 0x000000010f0f1810 */ /* 0x000fe20007ffe0ff */
[----:B------:R-:W-:Y:S01]  /*6d30*/  @P6 VIADD R13, R13, 0x1 ;  /* 0x000000010d0d6836 */ /* 0x000fe20000000000 */
[----:B------:R-:W-:Y:S01]  /*6d40*/  SEL R19, R16, R19, !P5 ;  /* 0x0000001310137207 */ /* 0x000fe20006800000 */
[----:B------:R-:W-:Y:S01]  /*6d50*/  @!P3 IMAD.MOV R17, RZ, RZ, -R17 ;  /* 0x000000ffff11b224 */ /* 0x000fe200078e0a11 */
[----:B------:R-:W-:Y:S01]  /*6d60*/  MOV R23, R15 ;  /* 0x0000000f00177202 */ /* 0x000fe20000000f00 */
[----:B------:R-:W-:Y:S01]  /*6d70*/  IMAD.MOV.U32 R25, RZ, RZ, R13 ;  /* 0x000000ffff197224 */ /* 0x000fe200078e000d */
[----:B------:R0:W3:Y:S01]  /*6d80*/  LDG.E.U16.CONSTANT R14, desc[UR16][R8.64] ;  /* 0x00000010080e7981 */ /* 0x0000e2000c1e9500 */
[----:B------:R-:W-:Y:S01]  /*6d90*/  VIADD R19, R19, UR4 ;  /* 0x0000000413137c36 */ /* 0x000fe20008000000 */
[----:B------:R-:W-:-:S02]  /*6da0*/  @!P0 IADD3 R23, PT, PT, -R23, RZ, RZ ;  /* 0x000000ff17178210 */ /* 0x000fc40007ffe1ff */
[C---:B------:R-:W-:Y:S01]  /*6db0*/  SEL R17, R16.reuse, R17, !P5 ;  /* 0x0000001110117207 */ /* 0x040fe20006800000 */
[----:B------:R-:W-:Y:S01]  /*6dc0*/  IMAD.WIDE R18, R19, 0x2, R2 ;  /* 0x0000000213127825 */ /* 0x000fe200078e0202 */
[----:B------:R-:W-:Y:S01]  /*6dd0*/  @!P4 IADD3 R25, PT, PT, -R25, RZ, RZ ;  /* 0x000000ff1919c210 */ /* 0x000fe20007ffe1ff */
[----:B------:R-:W4:Y:S01]  /*6de0*/  LDG.E.U16.CONSTANT R15, desc[UR16][R4.64] ;  /* 0x00000010040f7981 */ /* 0x000f22000c1e9500 */
[----:B------:R-:W-:Y:S02]  /*6df0*/  SEL R23, R16, R23, !P5 ;  /* 0x0000001710177207 */ /* 0x000fe40006800000 */
[----:B0-----:R-:W-:Y:S02]  /*6e00*/  IADD3 R8, P0, PT, R4, UR7, RZ ;  /* 0x0000000704087c10 */ /* 0x001fe4000ff1e0ff */
[----:B------:R-:W-:Y:S02]  /*6e10*/  IADD3 R21, PT, PT, R17, UR4, RZ ;  /* 0x0000000411157c10 */ /* 0x000fe4000fffe0ff */
[----:B------:R-:W-:Y:S01]  /*6e20*/  IADD3.X R9, PT, PT, RZ, R5, RZ, P0, !PT ;  /* 0x00000005ff097210 */ /* 0x000fe200007fe4ff */
[----:B------:R0:W5:Y:S01]  /*6e30*/  LDG.E.U16.CONSTANT R17, desc[UR16][R18.64] ;  /* 0x0000001012117981 */ /* 0x000162000c1e9500 */
[----:B------:R-:W-:Y:S01]  /*6e40*/  SEL R16, R16, R25, !P5 ;  /* 0x0000001910107207 */ /* 0x000fe20006800000 */
[----:B------:R-:W-:-:S02]  /*6e50*/  VIADD R23, R23, UR4 ;  /* 0x0000000417177c36 */ /* 0x000fc40008000000 */
[----:B------:R-:W5:Y:S01]  /*6e60*/  LDG.E.U16.CONSTANT R8, desc[UR16][R8.64] ;  /* 0x0000001008087981 */ /* 0x000f62000c1e9500 */
[----:B------:R-:W-:Y:S01]  /*6e70*/  IMAD.WIDE R20, R21, 0x2, R2 ;  /* 0x0000000215147825 */ /* 0x000fe200078e0202 */
[----:B0-----:R-:W-:-:S03]  /*6e80*/  IADD3 R19, PT, PT, R16, UR4, RZ ;  /* 0x0000000410137c10 */ /* 0x001fc6000fffe0ff */
[--C-:B------:R-:W-:Y:S01]  /*6e90*/  IMAD.WIDE R22, R23, 0x2, R2.reuse ;  /* 0x0000000217167825 */ /* 0x100fe200078e0202 */
[----:B------:R-:W5:Y:S03]  /*6ea0*/  LDG.E.U16.CONSTANT R13, desc[UR16][R20.64] ;  /* 0x00000010140d7981 */ /* 0x000f66000c1e9500 */
[----:B------:R-:W-:Y:S01]  /*6eb0*/  IMAD.WIDE R18, R19, 0x2, R2 ;  /* 0x0000000213127825 */ /* 0x000fe200078e0202 */
[----:B------:R-:W5:Y:S05]  /*6ec0*/  LDG.E.U16.CONSTANT R16, desc[UR16][R22.64] ;  /* 0x0000001016107981 */ /* 0x000f6a000c1e9500 */
[----:B------:R-:W5:Y:S01]  /*6ed0*/  LDG.E.U16.CONSTANT R18, desc[UR16][R18.64] ;  /* 0x0000001012127981 */ /* 0x000f62000c1e9500 */
[----:B------:R-:W-:-:S02]  /*6ee0*/  MOV R4, UR10 ;  /* 0x0000000a00047c02 */ /* 0x000fc40008000f00 */
[----:B------:R-:W-:-:S03]  /*6ef0*/  MOV R5, UR11 ;  /* 0x0000000b00057c02 */ /* 0x000fc60008000f00 */
[----:B------:R-:W-:Y:S01]  /*6f00*/  IMAD.WIDE R4, R7, 0x2, R4 ;  /* 0x0000000207047825 */ /* 0x000fe200078e0204 */
[----:B--2---:R-:W-:-:S05]  /*6f10*/  SHF.L.U32 R12, R12, 0x10, RZ ;  /* 0x000000100c0c7819 */ /* 0x004fca00000006ff */
[----:B------:R-:W-:-:S04]  /*6f20*/  FADD R12, R12, -UR13 ;  /* 0x8000000d0c0c7e21 */ /* 0x000fc80008000000 */
[----:B------:R-:W-:-:S04]  /*6f30*/  FMUL R12, R12, UR12 ;  /* 0x0000000c0c0c7c20 */ /* 0x000fc80008400000 */
[----:B------:R-:W-:Y:S01]  /*6f40*/  FMUL R12, R12, 1 ;  /* 0x3f8000000c0c7820 */ /* 0x000fe20000400000 */
[----:B---3--:R-:W-:Y:S01]  /*6f50*/  IMAD.U32 R14, R14, 0x10000, RZ ;  /* 0x000100000e0e7824 */ /* 0x008fe200078e00ff */
[----:B----4-:R-:W-:-:S03]  /*6f60*/  SHF.L.U32 R15, R15, 0x10, RZ ;  /* 0x000000100f0f7819 */ /* 0x010fc600000006ff */
[----:B------:R-:W-:Y:S02]  /*6f70*/  FADD R14, R14, -UR13 ;  /* 0x8000000d0e0e7e21 */ /* 0x000fe40008000000 */
[----:B------:R-:W-:Y:S01]  /*6f80*/  FADD R15, R15, -UR13 ;  /* 0x8000000d0f0f7e21 */ /* 0x000fe20008000000 */
[----:B-----5:R-:W-:Y:S02]  /*6f90*/  IMAD.U32 R17, R17, 0x10000, RZ ;  /* 0x0001000011117824 */ /* 0x020fe400078e00ff */
[----:B------:R-:W-:Y:S01]  /*6fa0*/  FMUL R14, R14, UR12 ;  /* 0x0000000c0e0e7c20 */ /* 0x000fe20008400000 */
[----:B------:R-:W-:Y:S02]  /*6fb0*/  IMAD.U32 R8, R8, 0x10000, RZ ;  /* 0x0001000008087824 */ /* 0x000fe400078e00ff */
[----:B------:R-:W-:Y:S01]  /*6fc0*/  FADD R12, R17, R12 ;  /* 0x0000000c110c7221 */ /* 0x000fe20000000000 */
[----:B------:R-:W-:Y:S01]  /*6fd0*/  FMUL R15, R15, UR12 ;  /* 0x0000000c0f0f7c20 */ /* 0x000fe20008400000 */
[----:B------:R-:W-:Y:S01]  /*6fe0*/  FADD R7, R8, -UR13 ;  /* 0x8000000d08077e21 */ /* 0x000fe20008000000 */
[----:B------:R-:W-:-:S02]  /*6ff0*/  FMUL R14, R14, 1 ;  /* 0x3f8000000e0e7820 */ /* 0x000fc40000400000 */
[----:B------:R-:W-:Y:S02]  /*7000*/  F2FP.BF16.F32.PACK_AB R12, RZ, R12 ;  /* 0x0000000cff0c723e */ /* 0x000fe400000010ff */
[----:B------:R-:W-:Y:S01]  /*7010*/  SHF.L.U32 R13, R13, 0x10, RZ ;  /* 0x000000100d0d7819 */ /* 0x000fe200000006ff */
[----:B------:R-:W-:Y:S01]  /*7020*/  FMUL R15, R15, 1 ;  /* 0x3f8000000f0f7820 */ /* 0x000fe20000400000 */
[----:B------:R-:W-:Y:S01]  /*7030*/  IADD3 R8, P0, PT, R4, UR7, RZ ;  /* 0x0000000704087c10 */ /* 0x000fe2000ff1e0ff */
[----:B------:R-:W-:Y:S01]  /*7040*/  FMUL R7, R7, UR12 ;  /* 0x0000000c07077c20 */ /* 0x000fe20008400000 */
[----:B------:R-:W-:Y:S01]  /*7050*/  SHF.L.U32 R16, R16, 0x10, RZ ;  /* 0x0000001010107819 */ /* 0x000fe200000006ff */
[----:B------:R-:W-:Y:S01]  /*7060*/  FADD R13, R13, R14 ;  /* 0x0000000e0d0d7221 */ /* 0x000fe20000000000 */
[----:B------:R-:W-:Y:S01]  /*7070*/  PRMT R17, R12, 0x7610, R17 ;  /* 0x000076100c117816 */ /* 0x000fe20000000011 */
[----:B------:R-:W-:Y:S01]  /*7080*/  FMUL R7, R7, 1 ;  /* 0x3f80000007077820 */ /* 0x000fe20000400000 */
[----:B------:R-:W-:Y:S01]  /*7090*/  IMAD.X R9, RZ, RZ, R5, P0 ;  /* 0x000000ffff097224 */ /* 0x000fe200000e0605 */
[----:B------:R-:W-:Y:S01]  /*70a0*/  SHF.L.U32 R18, R18, 0x10, RZ ;  /* 0x0000001012127819 */ /* 0x000fe200000006ff */
[----:B------:R-:W-:Y:S01]  /*70b0*/  FADD R15, R16, R15 ;  /* 0x0000000f100f7221 */ /* 0x000fe20000000000 */
[----:B------:R-:W-:Y:S01]  /*70c0*/  IADD3 R12, P0, PT, R8, UR7, RZ ;  /* 0x00000007080c7c10 */ /* 0x000fe2000ff1e0ff */
[----:B------:R0:W-:Y:S02]  /*70d0*/  STG.E.U16 desc[UR16][R4.64], R17 ;  /* 0x0000001104007986 */ /* 0x0001e4000c101510 */
[----:B------:R-:W-:Y:S01]  /*70e0*/  FADD R18, R18, R7 ;  /* 0x0000000712127221 */ /* 0x000fe20000000000 */
[----:B------:R-:W-:-:S04]  /*70f0*/  F2FP.BF16.F32.PACK_AB R7, RZ, R15 ;  /* 0x0000000fff07723e */ /* 0x000fc800000010ff */
[----:B------:R-:W-:Y:S02]  /*7100*/  PRMT R16, R7, 0x7610, R16 ;  /* 0x0000761007107816 */ /* 0x000fe40000000010 */
[----:B0-----:R-:W-:Y:S02]  /*7110*/  F2FP.BF16.F32.PACK_AB R5, RZ, R13 ;  /* 0x0000000dff05723e */ /* 0x001fe400000010ff */
[----:B------:R-:W-:Y:S02]  /*7120*/  IADD3.X R13, PT, PT, RZ, R9, RZ, P0, !PT ;  /* 0x00000009ff0d7210 */ /* 0x000fe400007fe4ff */
[----:B------:R-:W-:Y:S02]  /*7130*/  IADD3 R14, P0, PT, R12, UR7, RZ ;  /* 0x000000070c0e7c10 */ /* 0x000fe4000ff1e0ff */
[----:B------:R-:W-:Y:S02]  /*7140*/  F2FP.BF16.F32.PACK_AB R18, RZ, R18 ;  /* 0x00000012ff12723e */ /* 0x000fe400000010ff */
[----:B------:R-:W-:Y:S01]  /*7150*/  IADD3.X R15, PT, PT, RZ, R13, RZ, P0, !PT ;  /* 0x0000000dff0f7210 */ /* 0x000fe200007fe4ff */
[----:B------:R1:W-:Y:S01]  /*7160*/  STG.E.U16 desc[UR16][R8.64], R5 ;  /* 0x0000000508007986 */ /* 0x0003e2000c101510 */
[----:B------:R-:W-:-:S03]  /*7170*/  VIADD R7, R11, UR15 ;  /* 0x0000000f0b077c36 */ /* 0x000fc60008000000 */
[----:B------:R1:W-:Y:S04]  /*7180*/  STG.E.U16 desc[UR16][R12.64], R16 ;  /* 0x000000100c007986 */ /* 0x0003e8000c101510 */
[----:B------:R1:W-:Y:S01]  /*7190*/  STG.E.U16 desc[UR16][R14.64], R18 ;  /* 0x000000120e007986 */ /* 0x0003e2000c101510 */
[----:B------:R-:W-:-:S13]  /*71a0*/  ISETP.GE.AND P0, PT, R7, UR6, PT ;  /* 0x0000000607007c0c */ /* 0x000fda000bf06270 */
[----:B-1----:R-:W-:Y:S05]  /*71b0*/  @!P0 BRA `(.L_x_39) ;  /* 0xfffffff400c88947 */ /* 0x002fea000383ffff */
[----:B------:R-:W-:Y:S05]  /*71c0*/  BSYNC.RECONVERGENT B0 ;  /* 0x0000000000007941 */ /* 0x000fea0003800200 */
.L_x_38:
[----:B------:R-:W-:Y:S05]  /*71d0*/  EXIT ;  /* 0x000000000000794d */ /* 0x000fea0003800000 */
.L_x_29:
[----:B------:R-:W3:Y:S02]  /*71e0*/  LDCU.64 UR18, c[0x0][0x398] ;  /* 0x00007300ff1277ac */ /* 0x000ee40008000a00 */
[----:B---3--:R-:W-:-:S04]  /*71f0*/  UISETP.NE.U32.AND UP0, UPT, UR18, URZ, UPT ;  /* 0x000000ff1200728c */ /* 0x008fc8000bf05070 */
[----:B------:R-:W-:-:S09]  /*7200*/  UISETP.NE.AND.EX UP0, UPT, UR19, URZ, UPT, UP0 ;  /* 0x000000ff1300728c */ /* 0x000fd2000bf05300 */
[----:B------:R-:W-:Y:S05]  /*7210*/  BRA.U UP0, `(.L_x_40) ;  /* 0x0000000d00bc7547 */ /* 0x000fea000b800000 */
[----:B01----:R-:W0:Y:S01]  /*7220*/  I2F.U32.RP R12, UR15 ;  /* 0x0000000f000c7d06 */ /* 0x003e220008209000 */
[----:B------:R-:W-:Y:S01]  /*7230*/  VIADD R6, R7, UR15 ;  /* 0x0000000f07067c36 */ /* 0x000fe20008000000 */
[----:B------:R-:W-:Y:S01]  /*7240*/  ISETP.NE.U32.AND P2, PT, RZ, UR15, PT ;  /* 0x0000000fff007c0c */ /* 0x000fe2000bf45070 */
[----:B------:R-:W1:Y:S01]  /*7250*/  LDCU UR14, c[0x0][0x3a8] ;  /* 0x00007500ff0e77ac */ /* 0x000e620008000800 */
[----:B------:R-:W-:Y:S02]  /*7260*/  BSSY.RECONVERGENT B0, `(.L_x_41) ;  /* 0x000004e000007945 */ /* 0x000fe40003800200 */
[C---:B------:R-:W-:Y:S02]  /*7270*/  ISETP.GE.AND P0, PT, R6.reuse, UR6, PT ;  /* 0x0000000606007c0c */ /* 0x040fe4000bf06270 */
[----:B--2---:R-:W-:Y:S02]  /*7280*/  VIMNMX R11, PT, PT, R6, UR6, !PT ;  /* 0x00000006060b7c48 */ /* 0x004fe4000ffe0100 */
[----:B------:R-:W-:-:S04]  /*7290*/  SEL R10, RZ, 0x1, P0 ;  /* 0x00000001ff0a7807 */ /* 0x000fc80000000000 */
[----:B------:R-:W-:Y:S01]  /*72a0*/  IADD3 R11, PT, PT, R11, -R6, -R10 ;  /* 0x800000060b0b7210 */ /* 0x000fe20007ffe80a */
[----:B0-----:R-:W0:Y:S02]  /*72b0*/  MUFU.RCP R12, R12 ;  /* 0x0000000c000c7308 */ /* 0x001e240000001000 */
[----:B0-----:R-:W-:-:S06]  /*72c0*/  IADD3 R8, PT, PT, R12, 0xffffffe, RZ ;  /* 0x0ffffffe0c087810 */ /* 0x001fcc0007ffe0ff */
[----:B------:R0:W2:Y:S02]  /*72d0*/  F2I.FTZ.U32.TRUNC.NTZ R9, R8 ;  /* 0x0000000800097305 */ /* 0x0000a4000021f000 */
[----:B0-----:R-:W-:Y:S01]  /*72e0*/  HFMA2 R8, -RZ, RZ, 0, 0 ;  /* 0x00000000ff087431 */ /* 0x001fe200000001ff */
[----:B--2---:R-:W-:-:S05]  /*72f0*/  IADD3 R13, PT, PT, RZ, -R9, RZ ;  /* 0x80000009ff0d7210 */ /* 0x004fca0007ffe0ff */
        /* <DEDUP_REMOVED lines=9> */
[----:B------:R-:W-:Y:S02]  /*7390*/  @P1 IADD3 R9, PT, PT, R9, 0x1, RZ ;  /* 0x0000000109091810 */ /* 0x000fe40007ffe0ff */
[----:B------:R-:W-:-:S05]  /*73a0*/  @!P2 LOP3.LUT R9, RZ, UR15, RZ, 0x33, !PT ;  /* 0x0000000fff09ac12 */ /* 0x000fca000f8e33ff */
[----:B------:R-:W-:-:S05]  /*73b0*/  IMAD.IADD R10, R10, 0x1, R9 ;  /* 0x000000010a0a7824 */ /* 0x000fca00078e0209 */
[C---:B------:R-:W-:Y:S02]  /*73c0*/  LOP3.LUT R6, R10.reuse, 0x3, RZ, 0xc0, !PT ;  /* 0x000000030a067812 */ /* 0x040fe400078ec0ff */
[----:B------:R-:W-:Y:S02]  /*73d0*/  ISETP.GE.U32.AND P0, PT, R10, 0x3, PT ;  /* 0x000000030a00780c */ /* 0x000fe40003f06070 */
[----:B------:R-:W-:-:S13]  /*73e0*/  ISETP.NE.AND P1, PT, R6, 0x3, PT ;  /* 0x000000030600780c */ /* 0x000fda0003f25270 */
[----:B-1----:R-:W-:Y:S05]  /*73f0*/  @!P1 BRA `(.L_x_42) ;  /* 0x0000000000d09947 */ /* 0x002fea0003800000 */
[----:B------:R-:W-:Y:S01]  /*7400*/  IABS R6, R0 ;  /* 0x0000000000067213 */ /* 0x000fe20000000000 */
[----:B------:R-:W0:Y:S01]  /*7410*/  LDC.64 R8, c[0x0][0x390] ;  /* 0x0000e400ff087b82 */ /* 0x000e220000000a00 */
[----:B------:R-:W-:Y:S01]  /*7420*/  VIADD R12, R10, 0x1 ;  /* 0x000000010a0c7836 */ /* 0x000fe20000000000 */
[----:B------:R-:W-:Y:S01]  /*7430*/  MOV R10, RZ ;  /* 0x000000ff000a7202 */ /* 0x000fe20000000f00 */
        /* <DEDUP_REMOVED lines=9> */
[----:B-1----:R-:W-:-:S06]  /*74d0*/  IADD3 R11, PT, PT, R13, 0xffffffe, RZ ;  /* 0x0ffffffe0d0b7810 */ /* 0x002fcc0007ffe0ff */
[----:B------:R-:W1:Y:S02]  /*74e0*/  F2I.FTZ.U32.TRUNC.NTZ R11, R11 ;  /* 0x0000000b000b7305 */ /* 0x000e64000021f000 */
[----:B-1----:R-:W-:-:S05]  /*74f0*/  IADD3 R15, PT, PT, RZ, -R11, RZ ;  /* 0x8000000bff0f7210 */ /* 0x002fca0007ffe0ff */
[----:B------:R-:W-:-:S04]  /*7500*/  IMAD R15, R15, R6, RZ ;  /* 0x000000060f0f7224 */ /* 0x000fc800078e02ff */
[----:B------:R-:W-:Y:S01]  /*7510*/  IMAD.HI.U32 R10, R11, R15, R10 ;  /* 0x0000000f0b0a7227 */ /* 0x000fe200078e000a */
[----:B0-----:R-:W-:-:S07]  /*7520*/  LOP3.LUT R11, RZ, R0, RZ, 0x33, !PT ;  /* 0x00000000ff0b7212 */ /* 0x001fce00078e33ff */
.L_x_43:
[----:B------:R-:W-:Y:S01]  /*7530*/  IABS R15, R7 ;  /* 0x00000007000f7213 */ /* 0x000fe20000000000 */
[----:B------:R-:W-:Y:S02]  /*7540*/  IMAD.U32 R0, RZ, RZ, UR14 ;  /* 0x0000000eff007e24 */ /* 0x000fe4000f8e00ff */
[----:B------:R-:W-:-:S03]  /*7550*/  IMAD.WIDE R18, R7, 0x2, R2 ;  /* 0x0000000207127825 */ /* 0x000fc600078e0202 */
[----:B0-----:R-:W-:Y:S01]  /*7560*/  IABS R16, R0 ;  /* 0x0000000000107213 */ /* 0x001fe20000000000 */
[----:B------:R-:W-:Y:S02]  /*7570*/  IMAD.HI.U32 R13, R10, R15, RZ ;  /* 0x0000000f0a0d7227 */ /* 0x000fe400078e00ff */
[----:B------:R-:W2:Y:S03]  /*7580*/  LDG.E.U16.CONSTANT R18, desc[UR16][R18.64] ;  /* 0x0000001012127981 */ /* 0x000ea6000c1e9500 */
[----:B------:R-:W-:-:S05]  /*7590*/  IADD3 R14, PT, PT, -R13, RZ, RZ ;  /* 0x000000ff0d0e7210 */ /* 0x000fca0007ffe1ff */
[----:B------:R-:W-:Y:S01]  /*75a0*/  IMAD R15, R16, R14, R15 ;  /* 0x0000000e100f7224 */ /* 0x000fe200078e020f */
[----:B------:R-:W-:-:S04]  /*75b0*/  LOP3.LUT R14, R7, R0, RZ, 0x3c, !PT ;  /* 0x00000000070e7212 */ /* 0x000fc800078e3cff */
[----:B------:R-:W-:Y:S02]  /*75c0*/  ISETP.GT.U32.AND P3, PT, R6, R15, PT ;  /* 0x0000000f0600720c */ /* 0x000fe40003f64070 */
[----:B------:R-:W-:-:S11]  /*75d0*/  ISETP.GE.AND P4, PT, R14, RZ, PT ;  /* 0x000000ff0e00720c */ /* 0x000fd60003f86270 */
[----:B------:R-:W-:Y:S01]  /*75e0*/  @!P3 IADD3 R15, PT, PT, R15, -R16, RZ ;  /* 0x800000100f0fb210 */ /* 0x000fe20007ffe0ff */
[----:B------:R-:W-:-:S03]  /*75f0*/  @!P3 VIADD R13, R13, 0x1 ;  /* 0x000000010d0db836 */ /* 0x000fc60000000000 */
[----:B------:R-:W-:-:S13]  /*7600*/  ISETP.GE.U32.AND P2, PT, R15, R6, PT ;  /* 0x000000060f00720c */ /* 0x000fda0003f46070 */
[----:B------:R-:W-:-:S04]  /*7610*/  @P2 IADD3 R13, PT, PT, R13, 0x1, RZ ;  /* 0x000000010d0d2810 */ /* 0x000fc80007ffe0ff */
[----:B------:R-:W-:-:S04]  /*7620*/  @!P4 IADD3 R13, PT, PT, -R13, RZ, RZ ;  /* 0x000000ff0d0dc210 */ /* 0x000fc80007ffe1ff */
[----:B------:R-:W-:-:S05]  /*7630*/  SEL R13, R11, R13, !P1 ;  /* 0x0000000d0b0d7207 */ /* 0x000fca0004800000 */
[----:B------:R-:W-:-:S04]  /*7640*/  VIADD R13, R13, UR4 ;  /* 0x000000040d0d7c36 */ /* 0x000fc80008000000 */
[----:B------:R-:W-:-:S06]  /*7650*/  IMAD.WIDE R14, R13, 0x2, R8 ;  /* 0x000000020d0e7825 */ /* 0x000fcc00078e0208 */
[----:B------:R-:W3:Y:S01]  /*7660*/  LDG.E.U16.CONSTANT R14, desc[UR16][R14.64] ;  /* 0x000000100e0e7981 */ /* 0x000ee2000c1e9500 */
[----:B------:R-:W-:-:S05]  /*7670*/  VIADD R12, R12, 0x1 ;  /* 0x000000010c0c7836 */ /* 0x000fca0000000000 */
[----:B------:R-:W-:Y:S02]  /*7680*/  ISETP.NE.AND P2, PT, R12, RZ, PT ;  /* 0x000000ff0c00720c */ /* 0x000fe40003f45270 */
[----:B--2---:R-:W-:-:S05]  /*7690*/  SHF.L.U32 R13, R18, 0x10, RZ ;  /* 0x00000010120d7819 */ /* 0x004fca00000006ff */
[----:B------:R-:W-:-:S04]  /*76a0*/  FADD R13, R13, -UR13 ;  /* 0x8000000d0d0d7e21 */ /* 0x000fc80008000000 */
[----:B------:R-:W-:Y:S01]  /*76b0*/  FMUL R13, R13, UR12 ;  /* 0x0000000c0d0d7c20 */ /* 0x000fe20008400000 */
[----:B---3--:R-:W-:-:S05]  /*76c0*/  SHF.L.U32 R16, R14, 0x10, RZ ;  /* 0x000000100e107819 */ /* 0x008fca00000006ff */
[----:B------:R-:W-:-:S04]  /*76d0*/  FMUL R13, R13, R16 ;  /* 0x000000100d0d7220 */ /* 0x000fc80000400000 */
[----:B------:R-:W-:Y:S01]  /*76e0*/  FADD R13, RZ, R13 ;  /* 0x0000000dff0d7221 */ /* 0x000fe20000000000 */
[----:B------:R-:W-:-:S04]  /*76f0*/  IMAD.WIDE R16, R7, 0x2, R4 ;  /* 0x0000000207107825 */ /* 0x000fc800078e0204 */
[----:B------:R-:W-:-:S05]  /*7700*/  F2FP.BF16.F32.PACK_AB R13, RZ, R13 ;  /* 0x0000000dff0d723e */ /* 0x000fca00000010ff */
[----:B------:R0:W-:Y:S01]  /*7710*/  STG.E.U16 desc[UR16][R16.64], R13 ;  /* 0x0000000d10007986 */ /* 0x0001e2000c101510 */
[----:B------:R-:W-:Y:S01]  /*7720*/  IADD3 R7, PT, PT, R7, UR15, RZ ;  /* 0x0000000f07077c10 */ /* 0x000fe2000fffe0ff */
[----:B------:R-:W-:Y:S06]  /*7730*/  @P2 BRA `(.L_x_43) ;  /* 0xfffffffc007c2947 */ /* 0x000fec000383ffff */
.L_x_42:
[----:B------:R-:W-:Y:S05]  /*7740*/  BSYNC.RECONVERGENT B0 ;  /* 0x0000000000007941 */ /* 0x000fea0003800200 */
.L_x_41:
        /* <DEDUP_REMOVED lines=10> */
[----:B--2---:R-:W-:Y:S01]  /*77f0*/  MOV R4, RZ ;  /* 0x000000ff00047202 */ /* 0x004fe20000000f00 */
[----:B----4-:R-:W-:-:S04]  /*7800*/  IMAD.MOV R11, RZ, RZ, -R5 ;  /* 0x000000ffff0b7224 */ /* 0x010fc800078e0a05 */
[----:B------:R-:W-:-:S04]  /*7810*/  IMAD R11, R11, R6, RZ ;  /* 0x000000060b0b7224 */ /* 0x000fc800078e02ff */
[----:B-1-3--:R-:W-:-:S07]  /*7820*/  IMAD.HI.U32 R0, R5, R11, R4 ;  /* 0x0000000b05007227 */ /* 0x00afce00078e0004 */
.L_x_45:
[-C--:B------:R-:W-:Y:S02]  /*7830*/  IABS R10, R8.reuse ;  /* 0x00000008000a7213 */ /* 0x080fe40000000000 */
[----:B0-----:R-:W-:Y:S02]  /*7840*/  IABS R13, R7 ;  /* 0x00000007000d7213 */ /* 0x001fe40000000000 */
[----:B------:R-:W0:Y:S01]  /*7850*/  I2F.RP R4, R10 ;  /* 0x0000000a00047306 */ /* 0x000e220000209400 */
[----:B------:R-:W-:Y:S02]  /*7860*/  IADD3 R5, PT, PT, R7, UR15, RZ ;  /* 0x0000000f07057c10 */ /* 0x000fe4000fffe0ff */
[----:B------:R-:W-:Y:S01]  /*7870*/  IMAD.HI.U32 R12, R0, R13, RZ ;  /* 0x0000000d000c7227 */ /* 0x000fe200078e00ff */
[----:B------:R-:W-:Y:S02]  /*7880*/  LOP3.LUT R18, RZ, R8, RZ, 0x33, !PT ;  /* 0x00000008ff127212 */ /* 0x000fe400078e33ff */
[----:B------:R-:W-:-:S02]  /*7890*/  IADD3 R17, PT, PT, R5, UR15, RZ ;  /* 0x0000000f05117c10 */ /* 0x000fc4000fffe0ff */
[----:B------:R-:W-:Y:S02]  /*78a0*/  IADD3 R0, PT, PT, -R12, RZ, RZ ;  /* 0x000000ff0c007210 */ /* 0x000fe40007ffe1ff */
[----:B------:R-:W-:-:S03]  /*78b0*/  IABS R21, R17 ;  /* 0x0000001100157213 */ /* 0x000fc60000000000 */
[----:B------:R-:W-:Y:S01]  /*78c0*/  IMAD R13, R10, R0, R13 ;  /* 0x000000000a0d7224 */ /* 0x000fe200078e020d */
[----:B0-----:R-:W0:Y:S04]  /*78d0*/  MUFU.RCP R4, R4 ;  /* 0x0000000400047308 */ /* 0x001e280000001000 */
[----:B------:R-:W-:-:S13]  /*78e0*/  ISETP.GT.U32.AND P4, PT, R6, R13, PT ;  /* 0x0000000d0600720c */ /* 0x000fda0003f84070 */
[----:B------:R-:W-:Y:S02]  /*78f0*/  @!P4 IADD3 R13, PT, PT, R13, -R10, RZ ;  /* 0x8000000a0d0dc210 */ /* 0x000fe40007ffe0ff */
[----:B0-----:R-:W-:Y:S02]  /*7900*/  IADD3 R14, PT, PT, R4, 0xffffffe, RZ ;  /* 0x0ffffffe040e7810 */ /* 0x001fe40007ffe0ff */
[----:B------:R-:W-:Y:S02]  /*7910*/  IABS R4, R5 ;  /* 0x0000000500047213 */ /* 0x000fe40000000000 */
[----:B------:R0:W1:Y:S01]  /*7920*/  F2I.FTZ.U32.TRUNC.NTZ R15, R14 ;  /* 0x0000000e000f7305 */ /* 0x000062000021f000 */
[----:B------:R-:W-:Y:S01]  /*7930*/  ISETP.GE.U32.AND P2, PT, R13, R6, PT ;  /* 0x000000060d00720c */ /* 0x000fe20003f46070 */
[----:B------:R-:W-:Y:S01]  /*7940*/  IMAD.MOV.U32 R6, RZ, RZ, R10 ;  /* 0x000000ffff067224 */ /* 0x000fe200078e000a */
[----:B------:R-:W-:Y:S01]  /*7950*/  @!P4 IADD3 R12, PT, PT, R12, 0x1, RZ ;  /* 0x000000010c0cc810 */ /* 0x000fe20007ffe0ff */
[----:B0-----:R-:W-:-:S10]  /*7960*/  IMAD.MOV.U32 R14, RZ, RZ, RZ ;  /* 0x000000ffff0e7224 */ /* 0x001fd400078e00ff */
[----:B------:R-:W-:Y:S01]  /*7970*/  @P2 IADD3 R12, PT, PT, R12, 0x1, RZ ;  /* 0x000000010c0c2810 */ /* 0x000fe20007ffe0ff */
[----:B-1----:R-:W-:-:S03]  /*7980*/  IMAD.MOV R9, RZ, RZ, -R15 ;  /* 0x000000ffff097224 */ /* 0x002fc600078e0a0f */
[----:B------:R-:W-:Y:S01]  /*7990*/  MOV R19, R12 ;  /* 0x0000000c00137202 */ /* 0x000fe20000000f00 */
[----:B------:R-:W-:-:S04]  /*79a0*/  IMAD R9, R9, R10, RZ ;  /* 0x0000000a09097224 */ /* 0x000fc800078e02ff */
[----:B------:R-:W-:Y:S01]  /*79b0*/  IMAD.HI.U32 R0, R15, R9, R14 ;  /* 0x000000090f007227 */ /* 0x000fe200078e000e */
[----:B------:R-:W-:-:S03]  /*79c0*/  MOV R15, R4 ;  /* 0x00000004000f7202 */ /* 0x000fc60000000f00 */
[----:B------:R-:W-:Y:S02]  /*79d0*/  VIADD R9, R17, UR15 ;  /* 0x0000000f11097c36 */ /* 0x000fe40008000000 */
[----:B------:R-:W-:-:S03]  /*79e0*/  IMAD.HI.U32 R11, R0, R15, RZ ;  /* 0x0000000f000b7227 */ /* 0x000fc600078e00ff */
[----:B------:R-:W-:Y:S01]  /*79f0*/  IABS R23, R9 ;  /* 0x0000000900177213 */ /* 0x000fe20000000000 */
[----:B------:R-:W-:Y:S01]  /*7a00*/  IMAD.HI.U32 R14, R0, R21, RZ ;  /* 0x00000015000e7227 */ /* 0x000fe200078e00ff */
[----:B------:R-:W-:-:S05]  /*7a10*/  IADD3 R4, PT, PT, -R11, RZ, RZ ;  /* 0x000000ff0b047210 */ /* 0x000fca0007ffe1ff */
[----:B------:R-:W-:Y:S01]  /*7a20*/  IMAD R13, R10, R4, R15 ;  /* 0x000000040a0d7224 */ /* 0x000fe200078e020f */
[----:B------:R-:W-:Y:S01]  /*7a30*/  IADD3 R4, PT, PT, -R14, RZ, RZ ;  /* 0x000000ff0e047210 */ /* 0x000fe20007ffe1ff */
[----:B------:R-:W-:-:S03]  /*7a40*/  IMAD.HI.U32 R15, R0, R23, RZ ;  /* 0x00000017000f7227 */ /* 0x000fc600078e00ff */
[----:B------:R-:W-:Y:S01]  /*7a50*/  ISETP.GT.U32.AND P0, PT, R6, R13, PT ;  /* 0x0000000d0600720c */ /* 0x000fe20003f04070 */
[----:B------:R-:W-:Y:S01]  /*7a60*/  IMAD R21, R10, R4, R21 ;  /* 0x000000040a157224 */ /* 0x000fe200078e0215 */
[----:B------:R-:W-:Y:S02]  /*7a70*/  IADD3 R16, PT, PT, -R15, RZ, RZ ;  /* 0x000000ff0f107210 */ /* 0x000fe40007ffe1ff */
[----:B------:R-:W-:Y:S02]  /*7a80*/  LOP3.LUT R4, R7, R8, RZ, 0x3c, !PT ;  /* 0x0000000807047212 */ /* 0x000fe400078e3cff */
[----:B------:R-:W-:Y:S01]  /*7a90*/  ISETP.GT.U32.AND P5, PT, R6, R21, PT ;  /* 0x000000150600720c */ /* 0x000fe20003fa4070 */
[----:B------:R-:W-:Y:S01]  /*7aa0*/  IMAD R23, R10, R16, R23 ;  /* 0x000000100a177224 */ /* 0x000fe200078e0217 */
[----:B------:R-:W-:Y:S02]  /*7ab0*/  ISETP.GE.AND P3, PT, R4, RZ, PT ;  /* 0x000000ff0400720c */ /* 0x000fe40003f66270 */
[----:B------:R-:W-:-:S02]  /*7ac0*/  MOV R4, UR8 ;  /* 0x0000000800047c02 */ /* 0x000fc40008000f00 */
[----:B------:R-:W-:Y:S01]  /*7ad0*/  ISETP.GT.U32.AND P1, PT, R6, R23, PT ;  /* 0x000000170600720c */ /* 0x000fe20003f24070 */
[----:B------:R-:W-:Y:S01]  /*7ae0*/  @!P0 IMAD.IADD R13, R13, 0x1, -R10 ;  /* 0x000000010d0d8824 */ /* 0x000fe200078e0a0a */
[----:B------:R-:W-:Y:S01]  /*7af0*/  LOP3.LUT R16, R17, R8, RZ, 0x3c, !PT ;  /* 0x0000000811107212 */ /* 0x000fe200078e3cff */
[----:B------:R-:W-:Y:S01]  /*7b00*/  @!P0 VIADD R11, R11, 0x1 ;  /* 0x000000010b0b8836 */ /* 0x000fe20000000000 */
[----:B------:R-:W-:Y:S02]  /*7b10*/  ISETP.NE.AND P0, PT, R8, RZ, PT ;  /* 0x000000ff0800720c */ /* 0x000fe40003f05270 */
[----:B------:R-:W-:Y:S02]  /*7b20*/  ISETP.GE.U32.AND P6, PT, R13, R6, PT ;  /* 0x000000060d00720c */ /* 0x000fe40003fc6070 */
[----:B------:R-:W-:Y:S01]  /*7b30*/  LOP3.LUT R13, R5, R8, RZ, 0x3c, !PT ;  /* 0x00000008050d7212 */ /* 0x000fe200078e3cff */
[----:B------:R-:W-:Y:S01]  /*7b40*/  IMAD.U32 R5, RZ, RZ, UR9 ;  /* 0x00000009ff057e24 */ /* 0x000fe2000f8e00ff */
[----:B------:R-:W-:-:S02]  /*7b50*/  @!P5 IADD3 R21, PT, PT, R21, -R10, RZ ;  /* 0x8000000a1515d210 */ /* 0x000fc40007ffe0ff */
[----:B------:R-:W-:Y:S01]  /*7b60*/  ISETP.GE.AND P2, PT, R13, RZ, PT ;  /* 0x000000ff0d00720c */ /* 0x000fe20003f46270 */
[----:B------:R-:W-:Y:S01]  /*7b70*/  IMAD.WIDE R12, R7, 0x2, R4 ;  /* 0x00000002070c7825 */ /* 0x000fe200078e0204 */
[-C--:B------:R-:W-:Y:S02]  /*7b80*/  ISETP.GE.U32.AND P4, PT, R21, R6.reuse, PT ;  /* 0x000000061500720c */ /* 0x080fe40003f86070 */
[----:B------:R-:W-:Y:S01]  /*7b90*/  @!P3 IADD3 R19, PT, PT, -R19, RZ, RZ ;  /* 0x000000ff1313b210 */ /* 0x000fe20007ffe1ff */
[----:B------:R-:W-:Y:S02]  /*7ba0*/  @!P1 IMAD.IADD R23, R23, 0x1, -R10 ;  /* 0x0000000117179824 */ /* 0x000fe400078e0a0a */
[----:B------:R-:W-:Y:S01]  /*7bb0*/  @P6 IADD3 R11, PT, PT, R11, 0x1, RZ ;  /* 0x000000010b0b6810 */ /* 0x000fe20007ffe0ff */
[----:B------:R-:W2:Y:S01]  /*7bc0*/  LDG.E.U16.CONSTANT R10, desc[UR16][R12.64] ;  /* 0x000000100c0a7981 */ /* 0x000ea2000c1e9500 */
[----:B------:R-:W-:Y:S02]  /*7bd0*/  IADD3 R4, P6, PT, R12, UR7, RZ ;  /* 0x000000070c047c10 */ /* 0x000fe4000ffde0ff */
[----:B------:R-:W-:-:S02]  /*7be0*/  ISETP.GE.U32.AND P3, PT, R23, R6, PT ;  /* 0x000000061700720c */ /* 0x000fc40003f66070 */
[----:B------:R-:W-:Y:S02]  /*7bf0*/  IADD3.X R5, PT, PT, RZ, R13, RZ, P6, !PT ;  /* 0x0000000dff057210 */ /* 0x000fe400037fe4ff */
[----:B------:R-:W-:Y:S02]  /*7c00*/  LOP3.LUT R20, R9, R8, RZ, 0x3c, !PT ;  /* 0x0000000809147212 */ /* 0x000fe400078e3cff */
[----:B------:R-:W-:Y:S02]  /*7c10*/  SEL R19, R18, R19, !P0 ;  /* 0x0000001312137207 */ /* 0x000fe40004000000 */
[----:B------:R-:W-:Y:S02]  /*7c20*/  ISETP.GE.AND P6, PT, R16, RZ, PT ;  /* 0x000000ff1000720c */ /* 0x000fe40003fc6270 */
[----:B------:R-:W-:Y:S02]  /*7c30*/  @!P5 IADD3 R14, PT, PT, R14, 0x1, RZ ;  /* 0x000000010e0ed810 */ /* 0x000fe40007ffe0ff */
[----:B------:R-:W-:Y:S01]  /*7c40*/  ISETP.GE.AND P5, PT, R20, RZ, PT ;  /* 0x000000ff1400720c */ /* 0x000fe20003fa6270 */
[----:B------:R-:W-:-:S02]  /*7c50*/  VIADD R17, R19, UR4 ;  /* 0x0000000413117c36 */ /* 0x000fc40008000000 */
[----:B------:R-:W-:Y:S01]  /*7c60*/  IMAD.MOV.U32 R19, RZ, RZ, R11 ;  /* 0x000000ffff137224 */ /* 0x000fe200078e000b */
[----:B------:R-:W-:Y:S02]  /*7c70*/  @!P1 IADD3 R15, PT, PT, R15, 0x1, RZ ;  /* 0x000000010f0f9810 */ /* 0x000fe40007ffe0ff */
[----:B------:R-:W-:Y:S01]  /*7c80*/  @P4 IADD3 R14, PT, PT, R14, 0x1, RZ ;  /* 0x000000010e0e4810 */ /* 0x000fe20007ffe0ff */
[----:B------:R-:W-:Y:S01]  /*7c90*/  @!P2 IMAD.MOV R19, RZ, RZ, -R19 ;  /* 0x000000ffff13a224 */ /* 0x000fe200078e0a13 */
[----:B------:R-:W-:Y:S01]  /*7ca0*/  @P3 IADD3 R15, PT, PT, R15, 0x1, RZ ;  /* 0x000000010f0f3810 */ /* 0x000fe20007ffe0ff */
[----:B------:R-:W-:Y:S01]  /*7cb0*/  IMAD.WIDE R16, R17, 0x2, R2 ;  /* 0x0000000211107825 */ /* 0x000fe200078e0202 */
[----:B------:R-:W-:Y:S01]  /*7cc0*/  IADD3 R20, P1, PT, R4, UR7, RZ ;  /* 0x0000000704147c10 */ /* 0x000fe2000ff3e0ff */
[----:B------:R0:W3:Y:S01]  /*7cd0*/  LDG.E.U16.CONSTANT R11, desc[UR16][R4.64] ;  /* 0x00000010040b7981 */ /* 0x0000e2000c1e9500 */
[----:B------:R-:W-:Y:S02]  /*7ce0*/  @!P6 IADD3 R14, PT, PT, -R14, RZ, RZ ;  /* 0x000000ff0e0ee210 */ /* 0x000fe40007ffe1ff */
[----:B------:R-:W-:Y:S01]  /*7cf0*/  SEL R19, R18, R19, !P0 ;  /* 0x0000001312137207 */ /* 0x000fe20004000000 */
[----:B------:R-:W4:Y:S01]  /*7d00*/  LDG.E.U16.CONSTANT R12, desc[UR16][R16.64] ;  /* 0x00000010100c7981 */ /* 0x000f22000c1e9500 */
[----:B------:R-:W-:-:S02]  /*7d10*/  @!P5 IADD3 R15, PT, PT, -R15, RZ, RZ ;  /* 0x000000ff0f0fd210 */ /* 0x000fc40007ffe1ff */
[----:B------:R-:W-:Y:S02]  /*7d20*/  IADD3.X R21, PT, PT, RZ, R5, RZ, P1, !PT ;  /* 0x00000005ff157210 */ /* 0x000fe40000ffe4ff */
[----:B------:R-:W-:Y:S02]  /*7d30*/  SEL R14, R18, R14, !P0 ;  /* 0x0000000e120e7207 */ /* 0x000fe40004000000 */
[----:B0-----:R-:W-:Y:S01]  /*7d40*/  IADD3 R4, P1, PT, R20, UR7, RZ ;  /* 0x0000000714047c10 */ /* 0x001fe2000ff3e0ff */
[----:B------:R-:W-:Y:S01]  /*7d50*/  VIADD R19, R19, UR4 ;  /* 0x0000000413137c36 */ /* 0x000fe20008000000 */
[----:B------:R-:W-:Y:S01]  /*7d60*/  SEL R15, R18, R15, !P0 ;  /* 0x0000000f120f7207 */ /* 0x000fe20004000000 */
[----:B------:R-:W-:Y:S01]  /*7d70*/  VIADD R23, R14, UR4 ;  /* 0x000000040e177c36 */ /* 0x000fe20008000000 */
[----:B------:R-:W-:Y:S01]  /*7d80*/  IADD3.X R5, PT, PT, RZ, R21, RZ, P1, !PT ;  /* 0x00000015ff057210 */ /* 0x000fe20000ffe4ff */
[----:B------:R-:W5:Y:S01]  /*7d90*/  LDG.E.U16.CONSTANT R13, desc[UR16][R20.64] ;  /* 0x00000010140d7981 */ /* 0x000f62000c1e9500 */
[----:B------:R-:W-:Y:S01]  /*7da0*/  IMAD.WIDE R18, R19, 0x2, R2 ;  /* 0x0000000213127825 */ /* 0x000fe200078e0202 */
[----:B------:R-:W-:-:S02]  /*7db0*/  IADD3 R15, PT, PT, R15, UR4, RZ ;  /* 0x000000040f0f7c10 */ /* 0x000fc4000fffe0ff */
[----:B------:R-:W5:Y:S01]  /*7dc0*/  LDG.E.U16.CONSTANT R4, desc[UR16][R4.64] ;  /* 0x0000001004047981 */ /* 0x000f62000c1e9500 */
[----:B------:R-:W-:-:S03]  /*7dd0*/  IMAD.WIDE R22, R23, 0x2, R2 ;  /* 0x0000000217167825 */ /* 0x000fc600078e0202 */
[----:B------:R4:W5:Y:S01]  /*7de0*/  LDG.E.U16.CONSTANT R16, desc[UR16][R18.64] ;  /* 0x0000001012107981 */ /* 0x000962000c1e9500 */
[----:B------:R-:W-:-:S03]  /*7df0*/  IMAD.WIDE R14, R15, 0x2, R2 ;  /* 0x000000020f0e7825 */ /* 0x000fc600078e0202 */
[----:B------:R-:W5:Y:S04]  /*7e00*/  LDG.E.U16.CONSTANT R17, desc[UR16][R22.64] ;  /* 0x0000001016117981 */ /* 0x000f68000c1e9500 */
[----:B------:R-:W5:Y:S01]  /*7e10*/  LDG.E.U16.CONSTANT R14, desc[UR16][R14.64] ;  /* 0x000000100e0e7981 */ /* 0x000f62000c1e9500 */
[----:B--2---:R-:W-:-:S05]  /*7e20*/  SHF.L.U32 R10, R10, 0x10, RZ ;  /* 0x000000100a0a7819 */ /* 0x004fca00000006ff */
[----:B------:R-:W-:Y:S01]  /*7e30*/  FADD R24, R10, -UR13 ;  /* 0x8000000d0a187e21 */ /* 0x000fe20008000000 */
[----:B------:R-:W-:-:S03]  /*7e40*/  IMAD.U32 R10, RZ, RZ, UR10 ;  /* 0x0000000aff0a7e24 */ /* 0x000fc6000f8e00ff */
[----:B------:R-:W-:Y:S01]  /*7e50*/  FMUL R24, R24, UR12 ;  /* 0x0000000c18187c20 */ /* 0x000fe20008400000 */
[----:B----4-:R-:W-:Y:S02]  /*7e60*/  SHF.L.U32 R19, R12, 0x10, RZ ;  /* 0x000000100c137819 */ /* 0x010fe400000006ff */
[----:B---3--:R-:W-:Y:S01]  /*7e70*/  SHF.L.U32 R12, R11, 0x10, RZ ;  /* 0x000000100b0c7819 */ /* 0x008fe200000006ff */
[----:B------:R-:W-:-:S04]  /*7e80*/  IMAD.U32 R11, RZ, RZ, UR11 ;  /* 0x0000000bff0b7e24 */ /* 0x000fc8000f8e00ff */
[----:B------:R-:W-:Y:S01]  /*7e90*/  FADD R12, R12, -UR13 ;  /* 0x8000000d0c0c7e21 */ /* 0x000fe20008000000 */
[----:B-----5:R-:W-:Y:S01]  /*7ea0*/  SHF.L.U32 R13, R13, 0x10, RZ ;  /* 0x000000100d0d7819 */ /* 0x020fe200000006ff */
[----:B------:R-:W-:Y:S01]  /*7eb0*/  FMUL R19, R24, R19 ;  /* 0x0000001318137220 */ /* 0x000fe20000400000 */
[----:B------:R-:W-:-:S03]  /*7ec0*/  IMAD.U32 R4, R4, 0x10000, RZ ;  /* 0x0001000004047824 */ /* 0x000fc600078e00ff */
[----:B------:R-:W-:Y:S01]  /*7ed0*/  FADD R13, R13, -UR13 ;  /* 0x8000000d0d0d7e21 */ /* 0x000fe20008000000 */
[----:B------:R-:W-:Y:S01]  /*7ee0*/  FMUL R12, R12, UR12 ;  /* 0x0000000c0c0c7c20 */ /* 0x000fe20008400000 */
[----:B------:R-:W-:Y:S01]  /*7ef0*/  SHF.L.U32 R5, R16, 0x10, RZ ;  /* 0x0000001010057819 */ /* 0x000fe200000006ff */
[----:B------:R-:W-:-:S04]  /*7f00*/  IMAD.WIDE R10, R7, 0x2, R10 ;  /* 0x00000002070a7825 */ /* 0x000fc800078e020a */
[----:B------:R-:W-:Y:S01]  /*7f10*/  FADD R4, R4, -UR13 ;  /* 0x8000000d04047e21 */ /* 0x000fe20008000000 */
[----:B------:R-:W-:Y:S01]  /*7f20*/  FMUL R13, R13, UR12 ;  /* 0x0000000c0d0d7c20 */ /* 0x000fe20008400000 */
[----:B------:R-:W-:Y:S01]  /*7f30*/  SHF.L.U32 R16, R17, 0x10, RZ ;  /* 0x0000001011107819 */ /* 0x000fe200000006ff */
[----:B------:R-:W-:Y:S01]  /*7f40*/  FADD R19, RZ, R19 ;  /* 0x00000013ff137221 */ /* 0x000fe20000000000 */
[----:B------:R-:W-:Y:S01]  /*7f50*/  FMUL R12, R12, R5 ;  /* 0x000000050c0c7220 */ /* 0x000fe20000400000 */
[----:B------:R-:W-:Y:S01]  /*7f60*/  FMUL R5, R4, UR12 ;  /* 0x0000000c04057c20 */ /* 0x000fe20008400000 */
[----:B------:R-:W-:Y:S01]  /*7f70*/  SHF.L.U32 R14, R14, 0x10, RZ ;  /* 0x000000100e0e7819 */ /* 0x000fe200000006ff */
[----:B------:R-:W-:Y:S01]  /*7f80*/  FMUL R13, R13, R16 ;  /* 0x000000100d0d7220 */ /* 0x000fe20000400000 */
[----:B------:R-:W-:Y:S01]  /*7f90*/  IADD3 R4, P0, PT, R10, UR7, RZ ;  /* 0x000000070a047c10 */ /* 0x000fe2000ff1e0ff */
[----:B------:R-:W-:Y:S01]  /*7fa0*/  FADD R7, RZ, R12 ;  /* 0x0000000cff077221 */ /* 0x000fe20000000000 */
[----:B------:R-:W-:Y:S01]  /*7fb0*/  F2FP.BF16.F32.PACK_AB R19, RZ, R19 ;  /* 0x00000013ff13723e */ /* 0x000fe200000010ff */
[----:B------:R-:W-:Y:S01]  /*7fc0*/  FMUL R14, R5, R14 ;  /* 0x0000000e050e7220 */ /* 0x000fe20000400000 */
[----:B------:R-:W-:Y:S01]  /*7fd0*/  FADD R13, RZ, R13 ;  /* 0x0000000dff0d7221 */ /* 0x000fe20000000000 */
[----:B------:R-:W-:Y:S01]  /*7fe0*/  IMAD.X R5, RZ, RZ, R11, P0 ;  /* 0x000000ffff057224 */ /* 0x000fe200000e060b */
[----:B------:R-:W-:Y:S01]  /*7ff0*/  IADD3 R12, P0, PT, R4, UR7, RZ ;  /* 0x00000007040c7c10 */ /* 0x000fe2000ff1e0ff */
[----:B------:R0:W-:Y:S01]  /*8000*/  STG.E.U16 desc[UR16][R10.64], R19 ;  /* 0x000000130a007986 */ /* 0x0001e2000c101510 */
[----:B------:R-:W-:Y:S01]  /*8010*/  FADD R15, RZ, R14 ;  /* 0x0000000eff0f7221 */ /* 0x000fe20000000000 */
        /* <DEDUP_REMOVED lines=14> */
.L_x_44:
[----:B------:R-:W-:Y:S05]  /*8100*/  EXIT ;  /* 0x000000000000794d */ /* 0x000fea0003800000 */
.L_x_40:
        /* <DEDUP_REMOVED lines=33> */
[----:B------:R-:W-:Y:S01]  /*8320*/  IADD3 R4, P2, PT, R4, UR20, RZ ;  /* 0x0000001404047c10 */ /* 0x000fe2000ff5e0ff */
[----:B------:R-:W1:Y:S01]  /*8330*/  I2F.RP R15, R6 ;  /* 0x00000006000f7306 */ /* 0x000e620000209400 */
[----:B------:R-:W-:Y:S02]  /*8340*/  IADD3 R2, P3, PT, R2, UR20, RZ ;  /* 0x0000001402027c10 */ /* 0x000fe4000ff7e0ff */
[----:B------:R-:W-:Y:S02]  /*8350*/  LOP3.LUT R14, R14, 0x3, RZ, 0xc0, !PT ;  /* 0x000000030e0e7812 */ /* 0x000fe400078ec0ff */
[----:B------:R-:W2:Y:S01]  /*8360*/  LDC.64 R10, c[0x0][0x398] ;  /* 0x0000e600ff0a7b82 */ /* 0x000ea20000000a00 */
[----:B------:R-:W-:-:S02]  /*8370*/  ISETP.NE.AND P1, PT, R0, RZ, PT ;  /* 0x000000ff0000720c */ /* 0x000fc40003f25270 */
[----:B------:R-:W-:Y:S02]  /*8380*/  IADD3.X R5, PT, PT, R5, UR7, RZ, P2, !PT ;  /* 0x0000000705057c10 */ /* 0x000fe400097fe4ff */
[----:B------:R-:W-:Y:S02]  /*8390*/  IADD3.X R3, PT, PT, R3, UR7, RZ, P3, !PT ;  /* 0x0000000703037c10 */ /* 0x000fe40009ffe4ff */
[----:B------:R-:W-:Y:S01]  /*83a0*/  IADD3 R14, PT, PT, -R14, RZ, RZ ;  /* 0x000000ff0e0e7210 */ /* 0x000fe20007ffe1ff */
[----:B-1----:R-:W1:Y:S02]  /*83b0*/  MUFU.RCP R15, R15 ;  /* 0x0000000f000f7308 */ /* 0x002e640000001000 */
[----:B-1----:R-:W-:-:S06]  /*83c0*/  IADD3 R12, PT, PT, R15, 0xffffffe, RZ ;  /* 0x0ffffffe0f0c7810 */ /* 0x002fcc0007ffe0ff */
[----:B------:R1:W3:Y:S02]  /*83d0*/  F2I.FTZ.U32.TRUNC.NTZ R13, R12 ;  /* 0x0000000c000d7305 */ /* 0x0002e4000021f000 */
[----:B-1----:R-:W-:Y:S02]  /*83e0*/  MOV R12, RZ ;  /* 0x000000ff000c7202 */ /* 0x002fe40000000f00 */
[----:B---3--:R-:W-:-:S05]  /*83f0*/  IADD3 R17, PT, PT, RZ, -R13, RZ ;  /* 0x8000000dff117210 */ /* 0x008fca0007ffe0ff */
[----:B------:R-:W-:-:S04]  /*8400*/  IMAD R17, R17, R6, RZ ;  /* 0x0000000611117224 */ /* 0x000fc800078e02ff */
[----:B------:R-:W-:Y:S01]  /*8410*/  IMAD.HI.U32 R12, R13, R17, R12 ;  /* 0x000000110d0c7227 */ /* 0x000fe200078e000c */
[----:B0-2---:R-:W-:-:S07]  /*8420*/  LOP3.LUT R13, RZ, R0, RZ, 0x33, !PT ;  /* 0x00000000ff0d7212 */ /* 0x005fce00078e33ff */
.L_x_48:
[----:B------:R-:W-:Y:S01]  /*8430*/  IABS R17, R7 ;  /* 0x0000000700117213 */ /* 0x000fe20000000000 */
[----:B------:R-:W-:Y:S02]  /*8440*/  IMAD.U32 R0, RZ, RZ, UR14 ;  /* 0x0000000eff007e24 */ /* 0x000fe4000f8e00ff */
[----:B0-----:R-:W-:-:S03]  /*8450*/  IMAD.WIDE R20, R7, 0x2, R2 ;  /* 0x0000000207147825 */ /* 0x001fc600078e0202 */
[----:B------:R-:W-:Y:S01]  /*8460*/  IABS R18, R0 ;  /* 0x0000000000127213 */ /* 0x000fe20000000000 */
        /* <DEDUP_REMOVED lines=14> */
[----:B------:R-:W-:-:S04]  /*8550*/  IMAD.WIDE R16, R15, 0x2, R8 ;  /* 0x000000020f107825 */ /* 0x000fc800078e0208 */
[----:B------:R-:W-:Y:S02]  /*8560*/  IMAD.WIDE R18, R15, 0x2, R10 ;  /* 0x000000020f127825 */ /* 0x000fe400078e020a */
[----:B------:R-:W3:Y:S04]  /*8570*/  LDG.E.U16.CONSTANT R16, desc[UR16][R16.64] ;  /* 0x0000001010107981 */ /* 0x000ee8000c1e9500 */
[----:B------:R-:W4:Y:S01]  /*8580*/  LDG.E.U16.CONSTANT R18, desc[UR16][R18.64] ;  /* 0x0000001012127981 */ /* 0x000f22000c1e9500 */
[----:B------:R-:W-:-:S04]  /*8590*/  IADD3 R14, PT, PT, R14, 0x1, RZ ;  /* 0x000000010e0e7810 */ /* 0x000fc80007ffe0ff */
[----:B------:R-:W-:Y:S02]  /*85a0*/  ISETP.NE.AND P2, PT, R14, RZ, PT ;  /* 0x000000ff0e00720c */ /* 0x000fe40003f45270 */
[----:B--2---:R-:W-:-:S05]  /*85b0*/  SHF.L.U32 R15, R20, 0x10, RZ ;  /* 0x00000010140f7819 */ /* 0x004fca00000006ff */
[----:B------:R-:W-:-:S04]  /*85c0*/  FADD R15, R15, -UR13 ;  /* 0x8000000d0f0f7e21 */ /* 0x000fc80008000000 */
[----:B------:R-:W-:Y:S01]  /*85d0*/  FMUL R15, R15, UR12 ;  /* 0x0000000c0f0f7c20 */ /* 0x000fe20008400000 */
[C---:B------:R-:W-:Y:S01]  /*85e0*/  IMAD.WIDE R20, R7.reuse, 0x2, R4 ;  /* 0x0000000207147825 */ /* 0x040fe200078e0204 */
[----:B------:R-:W-:Y:S02]  /*85f0*/  IADD3 R7, PT, PT, R7, UR15, RZ ;  /* 0x0000000f07077c10 */ /* 0x000fe4000fffe0ff */
[----:B---3--:R-:W-:Y:S01]  /*8600*/  SHF.L.U32 R22, R16, 0x10, RZ ;  /* 0x0000001010167819 */ /* 0x008fe200000006ff */
[----:B----4-:R-:W-:-:S04]  /*8610*/  IMAD.U32 R23, R18, 0x10000, RZ ;  /* 0x0001000012177824 */ /* 0x010fc800078e00ff */
[----:B------:R-:W-:-:S04]  /*8620*/  FMUL R22, R15, R22 ;  /* 0x000000160f167220 */ /* 0x000fc80000400000 */
[----:B------:R-:W-:-:S05]  /*8630*/  FADD R22, R23, R22 ;  /* 0x0000001617167221 */ /* 0x000fca0000000000 */
[----:B------:R-:W-:-:S05]  /*8640*/  F2FP.BF16.F32.PACK_AB R22, RZ, R22 ;  /* 0x00000016ff16723e */ /* 0x000fca00000010ff */
[----:B------:R0:W-:Y:S01]  /*8650*/  STG.E.U16 desc[UR16][R20.64], R22 ;  /* 0x0000001614007986 */ /* 0x0001e2000c101510 */
[----:B------:R-:W-:Y:S05]  /*8660*/  @P2 BRA `(.L_x_48) ;  /* 0xfffffffc00702947 */ /* 0x000fea000383ffff */
.L_x_47:
[----:B------:R-:W-:Y:S05]  /*8670*/  BSYNC.RECONVERGENT B0 ;  /* 0x0000000000007941 */ /* 0x000fea0003800200 */
.L_x_46:
[----:B------:R-:W-:Y:S05]  /*8680*/  @!P0 EXIT ;  /* 0x000000000000894d */ /* 0x000fea0003800000 */
[----:B------:R-:W-:Y:S01]  /*8690*/  IABS R6, R0 ;  /* 0x0000000000067213 */ /* 0x000fe20000000000 */
[----:B------:R-:W1:Y:S03]  /*86a0*/  LDC R18, c[0x0][0x3a8] ;  /* 0x0000ea00ff127b82 */ /* 0x000e660000000800 */
[----:B------:R-:W2:Y:S05]  /*86b0*/  I2F.RP R10, R6 ;  /* 0x00000006000a7306 */ /* 0x000eaa0000209400 */
[----:B------:R-:W3:Y:S08]  /*86c0*/  LDC.64 R2, c[0x0][0x390] ;  /* 0x0000e400ff027b82 */ /* 0x000ef00000000a00 */
[----:B------:R-:W4:Y:S01]  /*86d0*/  LDC.64 R4, c[0x0][0x398] ;  /* 0x0000e600ff047b82 */ /* 0x000f220000000a00 */
[----:B--2---:R-:W2:Y:S02]  /*86e0*/  MUFU.RCP R10, R10 ;  /* 0x0000000a000a7308 */ /* 0x004ea40000001000 */
[----:B--2---:R-:W-:-:S06]  /*86f0*/  VIADD R8, R10, 0xffffffe ;  /* 0x0ffffffe0a087836 */ /* 0x004fcc0000000000 */
[----:B------:R2:W5:Y:S02]  /*8700*/  F2I.FTZ.U32.TRUNC.NTZ R9, R8 ;  /* 0x0000000800097305 */ /* 0x000564000021f000 */
[----:B--2---:R-:W-:Y:S02]  /*8710*/  MOV R8, RZ ;  /* 0x000000ff00087202 */ /* 0x004fe40000000f00 */
[----:B-----5:R-:W-:-:S05]  /*8720*/  IADD3 R11, PT, PT, RZ, -R9, RZ ;  /* 0x80000009ff0b7210 */ /* 0x020fca0007ffe0ff */
[----:B------:R-:W-:-:S04]  /*8730*/  IMAD R11, R11, R6, RZ ;  /* 0x000000060b0b7224 */ /* 0x000fc800078e02ff */
[----:B-1-34-:R-:W-:-:S07]  /*8740*/  IMAD.HI.U32 R0, R9, R11, R8 ;  /* 0x0000000b09007227 */ /* 0x01afce00078e0008 */
.L_x_49:
[-C--:B------:R-:W-:Y:S01]  /*8750*/  IABS R11, R18.reuse ;  /* 0x00000012000b7213 */ /* 0x080fe20000000000 */
[C---:B0-----:R-:W-:Y:S01]  /*8760*/  VIADD R21, R7.reuse, UR15 ;  /* 0x0000000f07157c36 */ /* 0x041fe20008000000 */
[----:B------:R-:W-:Y:S01]  /*8770*/  IABS R13, R7 ;  /* 0x00000007000d7213 */ /* 0x000fe20000000000 */
[----:B------:R-:W-:Y:S01]  /*8780*/  USHF.L.U32 UR7, UR15, 0x1, URZ ;  /* 0x000000010f077899 */ /* 0x000fe200080006ff */
[----:B------:R-:W0:Y:S01]  /*8790*/  I2F.RP R10, R11 ;  /* 0x0000000b000a7306 */ /* 0x000e220000209400 */
[----:B------:R-:W-:Y:S02]  /*87a0*/  LOP3.LUT R20, R7, R18, RZ, 0x3c, !PT ;  /* 0x0000001207147212 */ /* 0x000fe400078e3cff */
[----:B------:R-:W-:Y:S01]  /*87b0*/  IMAD.HI.U32 R15, R0, R13, RZ ;  /* 0x0000000d000f7227 */ /* 0x000fe200078e00ff */
[----:B------:R-:W-:Y:S02]  /*87c0*/  IABS R25, R21 ;  /* 0x0000001500197213 */ /* 0x000fe40000000000 */
[----:B------:R-:W-:-:S02]  /*87d0*/  ISETP.GE.AND P4, PT, R20, RZ, PT ;  /* 0x000000ff1400720c */ /* 0x000fc40003f86270 */
[----:B------:R-:W-:-:S05]  /*87e0*/  IADD3 R0, PT, PT, -R15, RZ, RZ ;  /* 0x000000ff0f007210 */ /* 0x000fca0007ffe1ff */
[----:B------:R-:W-:Y:S01]  /*87f0*/  IMAD R13, R11, R0, R13 ;  /* 0x000000000b0d7224 */ /* 0x000fe200078e020d */
[----:B0-----:R-:W0:Y:S04]  /*8800*/  MUFU.RCP R10, R10 ;  /* 0x0000000a000a7308 */ /* 0x001e280000001000 */
[----:B------:R-:W-:-:S13]  /*8810*/  ISETP.GT.U32.AND P1, PT, R6, R13, PT ;  /* 0x0000000d0600720c */ /* 0x000fda0003f24070 */
[----:B------:R-:W-:Y:S01]  /*8820*/  @!P1 IADD3 R13, PT, PT, R13, -R11, RZ ;  /* 0x8000000b0d0d9210 */ /* 0x000fe20007ffe0ff */
[----:B0-----:R-:W-:Y:S01]  /*8830*/  VIADD R8, R10, 0xffffffe ;  /* 0x0ffffffe0a087836 */ /* 0x001fe20000000000 */
[----:B------:R-:W-:Y:S02]  /*8840*/  @!P1 IADD3 R15, PT, PT, R15, 0x1, RZ ;  /* 0x000000010f0f9810 */ /* 0x000fe40007ffe0ff */
[----:B------:R-:W-:Y:S01]  /*8850*/  ISETP.GE.U32.AND P2, PT, R13, R6, PT ;  /* 0x000000060d00720c */ /* 0x000fe20003f46070 */
[----:B------:R0:W1:Y:S01]  /*8860*/  F2I.FTZ.U32.TRUNC.NTZ R9, R8 ;  /* 0x0000000800097305 */ /* 0x000062000021f000 */
[----:B------:R-:W-:Y:S02]  /*8870*/  IMAD.MOV.U32 R6, RZ, RZ, R11 ;  /* 0x000000ffff067224 */ /* 0x000fe400078e000b */
[----:B0-----:R-:W-:-:S09]  /*8880*/  HFMA2 R8, -RZ, RZ, 0, 0 ;  /* 0x00000000ff087431 */ /* 0x001fd200000001ff */
[----:B------:R-:W-:Y:S02]  /*8890*/  @P2 IADD3 R15, PT, PT, R15, 0x1, RZ ;  /* 0x000000010f0f2810 */ /* 0x000fe40007ffe0ff */
[----:B-1----:R-:W-:-:S05]  /*88a0*/  IADD3 R12, PT, PT, RZ, -R9, RZ ;  /* 0x80000009ff0c7210 */ /* 0x002fca0007ffe0ff */
[----:B------:R-:W-:-:S04]  /*88b0*/  IMAD R17, R12, R11, RZ ;  /* 0x0000000b0c117224 */ /* 0x000fc800078e02ff */
[----:B------:R-:W-:Y:S01]  /*88c0*/  IMAD.HI.U32 R0, R9, R17, R8 ;  /* 0x0000001109007227 */ /* 0x000fe200078e0008 */
[C---:B------:R-:W-:Y:S02]  /*88d0*/  IADD3 R17, PT, PT, R21.reuse, UR15, RZ ;  /* 0x0000000f15117c10 */ /* 0x040fe4000fffe0ff */
[----:B------:R-:W-:Y:S02]  /*88e0*/  MOV R9, UR9 ;  /* 0x0000000900097c02 */ /* 0x000fe40008000f00 */
[----:B------:R-:W-:Y:S01]  /*88f0*/  IABS R23, R17 ;  /* 0x0000001100177213 */ /* 0x000fe20000000000 */
[----:B------:R-:W-:Y:S01]  /*8900*/  IMAD.HI.U32 R10, R0, R25, RZ ;  /* 0x00000019000a7227 */ /* 0x000fe200078e00ff */
[----:B------:R-:W-:-:S03]  /*8910*/  LOP3.LUT R21, R21, R18, RZ, 0x3c, !PT ;  /* 0x0000001215157212 */ /* 0x000fc600078e3cff */
[----:B------:R-:W-:Y:S01]  /*8920*/  VIADD R19, R17, UR15 ;  /* 0x0000000f11137c36 */ /* 0x000fe20008000000 */
[----:B------:R-:W-:Y:S01]  /*8930*/  IADD3 R8, PT, PT, -R10, RZ, RZ ;  /* 0x000000ff0a087210 */ /* 0x000fe20007ffe1ff */
[----:B------:R-:W-:Y:S01]  /*8940*/  IMAD.HI.U32 R12, R0, R23, RZ ;  /* 0x00000017000c7227 */ /* 0x000fe200078e00ff */
[----:B------:R-:W-:Y:S02]  /*8950*/  ISETP.GE.AND P1, PT, R21, RZ, PT ;  /* 0x000000ff1500720c */ /* 0x000fe40003f26270 */
[----:B------:R-:W-:Y:S01]  /*8960*/  IABS R16, R19 ;  /* 0x0000001300107213 */ /* 0x000fe20000000000 */
[----:B------:R-:W-:Y:S01]  /*8970*/  IMAD R25, R11, R8, R25 ;  /* 0x000000080b197224 */ /* 0x000fe200078e0219 */
[----:B------:R-:W-:-:S03]  /*8980*/  IADD3 R8, PT, PT, -R12, RZ, RZ ;  /* 0x000000ff0c087210 */ /* 0x000fc60007ffe1ff */
[----:B------:R-:W-:Y:S01]  /*8990*/  IMAD.HI.U32 R14, R0, R16, RZ ;  /* 0x00000010000e7227 */ /* 0x000fe200078e00ff */
[----:B------:R-:W-:-:S03]  /*89a0*/  ISETP.GT.U32.AND P5, PT, R6, R25, PT ;  /* 0x000000190600720c */ /* 0x000fc60003fa4070 */
[----:B------:R-:W-:Y:S01]  /*89b0*/  IMAD R23, R11, R8, R23 ;  /* 0x000000080b177224 */ /* 0x000fe200078e0217 */
[----:B------:R-:W-:Y:S01]  /*89c0*/  IADD3 R13, PT, PT, -R14, RZ, RZ ;  /* 0x000000ff0e0d7210 */ /* 0x000fe20007ffe1ff */
[----:B------:R-:W-:-:S03]  /*89d0*/  IMAD.U32 R8, RZ, RZ, UR8 ;  /* 0x00000008ff087e24 */ /* 0x000fc6000f8e00ff */
[----:B------:R-:W-:Y:S01]  /*89e0*/  ISETP.GT.U32.AND P0, PT, R6, R23, PT ;  /* 0x000000170600720c */ /* 0x000fe20003f04070 */
[----:B------:R-:W-:Y:S01]  /*89f0*/  IMAD R13, R11, R13, R16 ;  /* 0x0000000d0b0d7224 */ /* 0x000fe200078e0210 */
[----:B------:R-:W-:Y:S01]  /*8a00*/  MOV R16, R15 ;  /* 0x0000000f00107202 */ /* 0x000fe20000000f00 */
[----:B------:R-:W-:-:S03]  /*8a10*/  IMAD.WIDE R8, R7, 0x2, R8 ;  /* 0x0000000207087825 */ /* 0x000fc600078e0208 */
[----:B------:R-:W-:Y:S01]  /*8a20*/  ISETP.GT.U32.AND P3, PT, R6, R13, PT ;  /* 0x0000000d0600720c */ /* 0x000fe20003f64070 */
[----:B------:R-:W-:Y:S01]  /*8a30*/  @!P5 IMAD.IADD R25, R25, 0x1, -R11 ;  /* 0x000000011919d824 */ /* 0x000fe200078e0a0b */
[----:B------:R-:W-:Y:S01]  /*8a40*/  IADD3 R24, P6, PT, R8, UR7, RZ ;  /* 0x0000000708187c10 */ /* 0x000fe2000ffde0ff */
[----:B------:R-:W-:-:S04]  /*8a50*/  @!P5 VIADD R10, R10, 0x1 ;  /* 0x000000010a0ad836 */ /* 0x000fc80000000000 */
[----:B------:R-:W-:Y:S01]  /*8a60*/  @!P0 IMAD.IADD R23, R23, 0x1, -R11 ;  /* 0x0000000117178824 */ /* 0x000fe200078e0a0b */
[-C--:B------:R-:W-:Y:S01]  /*8a70*/  ISETP.GE.U32.AND P2, PT, R25, R6.reuse, PT ;  /* 0x000000061900720c */ /* 0x080fe20003f46070 */
[----:B------:R0:W2:Y:S01]  /*8a80*/  LDG.E.U16.CONSTANT R20, desc[UR16][R8.64] ;  /* 0x0000001008147981 */ /* 0x0000a2000c1e9500 */
[----:B------:R-:W-:Y:S02]  /*8a90*/  @!P4 IADD3 R16, PT, PT, -R16, RZ, RZ ;  /* 0x000000ff1010c210 */ /* 0x000fe40007ffe1ff */
[----:B------:R-:W-:Y:S02]  /*8aa0*/  ISETP.GE.U32.AND P4, PT, R23, R6, PT ;  /* 0x000000061700720c */ /* 0x000fe40003f86070 */
[----:B------:R-:W-:Y:S02]  /*8ab0*/  @!P3 IADD3 R13, PT, PT, R13, -R11, RZ ;  /* 0x8000000b0d0db210 */ /* 0x000fe40007ffe0ff */
[----:B------:R-:W-:Y:S02]  /*8ac0*/  LOP3.LUT R17, R17, R18, RZ, 0x3c, !PT ;  /* 0x0000001211117212 */ /* 0x000fe400078e3cff */
[----:B------:R-:W-:-:S02]  /*8ad0*/  ISETP.NE.AND P5, PT, R18, RZ, PT ;  /* 0x000000ff1200720c */ /* 0x000fc40003fa5270 */
[----:B------:R-:W-:Y:S01]  /*8ae0*/  LOP3.LUT R15, RZ, R18, RZ, 0x33, !PT ;  /* 0x00000012ff0f7212 */ /* 0x000fe200078e33ff */
[----:B------:R-:W-:Y:S01]  /*8af0*/  @P2 VIADD R10, R10, 0x1 ;  /* 0x000000010a0a2836 */ /* 0x000fe20000000000 */
[----:B------:R-:W-:Y:S02]  /*8b00*/  ISETP.GE.U32.AND P2, PT, R13, R6, PT ;  /* 0x000000060d00720c */ /* 0x000fe40003f46070 */
[----:B------:R-:W-:Y:S02]  /*8b10*/  IADD3.X R25, PT, PT, RZ, R9, RZ, P6, !PT ;  /* 0x00000009ff197210 */ /* 0x000fe400037fe4ff */
[----:B------:R-:W-:Y:S02]  /*8b20*/  ISETP.GE.AND P6, PT, R17, RZ, PT ;  /* 0x000000ff1100720c */ /* 0x000fe40003fc6270 */
[----:B------:R-:W-:Y:S02]  /*8b30*/  SEL R16, R15, R16, !P5 ;  /* 0x000000100f107207 */ /* 0x000fe40006800000 */
[----:B------:R-:W-:Y:S01]  /*8b40*/  LOP3.LUT R11, R19, R18, RZ, 0x3c, !PT ;  /* 0x00000012130b7212 */ /* 0x000fe200078e3cff */
[----:B------:R-:W-:Y:S01]  /*8b50*/  @!P3 VIADD R14, R14, 0x1 ;  /* 0x000000010e0eb836 */ /* 0x000fe20000000000 */
[----:B------:R-:W-:-:S02]  /*8b60*/  @!P0 IADD3 R12, PT, PT, R12, 0x1, RZ ;  /* 0x000000010c0c8810 */ /* 0x000fc40007ffe0ff */
[----:B------:R-:W-:Y:S01]  /*8b70*/  IADD3 R27, PT, PT, R16, UR4, RZ ;  /* 0x00000004101b7c10 */ /* 0x000fe2000fffe0ff */
[----:B------:R-:W-:Y:S01]  /*8b80*/  IMAD.MOV.U32 R16, RZ, RZ, R10 ;  /* 0x000000ffff107224 */ /* 0x000fe200078e000a */
[----:B------:R-:W-:Y:S01]  /*8b90*/  ISETP.GE.AND P0, PT, R11, RZ, PT ;  /* 0x000000ff0b00720c */ /* 0x000fe20003f06270 */
[----:B------:R-:W-:Y:S01]  /*8ba0*/  @P2 VIADD R14, R14, 0x1 ;  /* 0x000000010e0e2836 */ /* 0x000fe20000000000 */
[----:B------:R-:W-:Y:S01]  /*8bb0*/  @P4 IADD3 R12, PT, PT, R12, 0x1, RZ ;  /* 0x000000010c0c4810 */ /* 0x000fe20007ffe0ff */
[----:B------:R-:W-:Y:S01]  /*8bc0*/  IMAD.WIDE R10, R27, 0x2, R2 ;  /* 0x000000021b0a7825 */ /* 0x000fe200078e0202 */
[----:B------:R-:W-:Y:S02]  /*8bd0*/  @!P1 IADD3 R16, PT, PT, -R16, RZ, RZ ;  /* 0x000000ff10109210 */ /* 0x000fe40007ffe1ff */
[----:B------:R-:W-:Y:S02]  /*8be0*/  @!P6 IADD3 R12, PT, PT, -R12, RZ, RZ ;  /* 0x000000ff0c0ce210 */ /* 0x000fe40007ffe1ff */
[----:B------:R-:W-:-:S02]  /*8bf0*/  MOV R28, R14 ;  /* 0x0000000e001c7202 */ /* 0x000fc40000000f00 */
[----:B0-----:R-:W-:Y:S01]  /*8c00*/  IADD3 R8, P4, PT, R24, UR7, RZ ;  /* 0x0000000718087c10 */ /* 0x001fe2000ff9e0ff */
[----:B------:R-:W-:Y:S01]  /*8c10*/  IMAD.WIDE R26, R27, 0x2, R4 ;  /* 0x000000021b1a7825 */ /* 0x000fe200078e0204 */
[C---:B------:R-:W-:Y:S01]  /*8c20*/  SEL R16, R15.reuse, R16, !P5 ;  /* 0x000000100f107207 */ /* 0x040fe20006800000 */
[----:B------:R-:W3:Y:S01]  /*8c30*/  LDG.E.U16.CONSTANT R24, desc[UR16][R24.64] ;  /* 0x0000001018187981 */ /* 0x000ee2000c1e9500 */
[----:B------:R-:W-:Y:S01]  /*8c40*/  SEL R29, R15, R12, !P5 ;  /* 0x0000000c0f1d7207 */ /* 0x000fe20006800000 */
[----:B------:R-:W-:Y:S01]  /*8c50*/  @!P0 IMAD.MOV R28, RZ, RZ, -R28 ;  /* 0x000000ffff1c8224 */ /* 0x000fe200078e0a1c */
[----:B------:R-:W-:Y:S01]  /*8c60*/  IADD3.X R9, PT, PT, RZ, R25, RZ, P4, !PT ;  /* 0x00000019ff097210 */ /* 0x000fe200027fe4ff */
[----:B------:R0:W4:Y:S01]  /*8c70*/  LDG.E.U16.CONSTANT R23, desc[UR16][R10.64] ;  /* 0x000000100a177981 */ /* 0x000122000c1e9500 */
[----:B------:R-:W-:Y:S02]  /*8c80*/  IADD3 R17, PT, PT, R16, UR4, RZ ;  /* 0x0000000410117c10 */ /* 0x000fe4000fffe0ff */
[----:B------:R-:W-:Y:S01]  /*8c90*/  IADD3 R14, P0, PT, R8, UR7, RZ ;  /* 0x00000007080e7c10 */ /* 0x000fe2000ff1e0ff */
[----:B------:R-:W5:Y:S01]  /*8ca0*/  LDG.E.U16.CONSTANT R22, desc[UR16][R8.64] ;  /* 0x0000001008167981 */ /* 0x000f62000c1e9500 */
[----:B------:R-:W-:Y:S01]  /*8cb0*/  IADD3 R29, PT, PT, R29, UR4, RZ ;  /* 0x000000041d1d7c10 */ /* 0x000fe2000fffe0ff */
[----:B------:R-:W-:Y:S01]  /*8cc0*/  IMAD.WIDE R12, R17, 0x2, R2 ;  /* 0x00000002110c7825 */ /* 0x000fe200078e0202 */
[----:B------:R-:W-:Y:S01]  /*8cd0*/  SEL R28, R15, R28, !P5 ;  /* 0x0000001c0f1c7207 */ /* 0x000fe20006800000 */
[----:B------:R1:W4:Y:S01]  /*8ce0*/  LDG.E.U16.CONSTANT R21, desc[UR16][R26.64] ;  /* 0x000000101a157981 */ /* 0x000322000c1e9500 */
[----:B------:R-:W-:Y:S01]  /*8cf0*/  IADD3.X R15, PT, PT, RZ, R9, RZ, P0, !PT ;  /* 0x00000009ff0f7210 */ /* 0x000fe200007fe4ff */
[----:B0-----:R-:W-:Y:S01]  /*8d00*/  IMAD.WIDE R10, R17, 0x2, R4 ;  /* 0x00000002110a7825 */ /* 0x001fe200078e0204 */
[----:B------:R-:W-:Y:S01]  /*8d10*/  IADD3 R31, PT, PT, R28, UR4, RZ ;  /* 0x000000041c1f7c10 */ /* 0x000fe2000fffe0ff */
[----:B------:R0:W4:Y:S02]  /*8d20*/  LDG.E.U16.CONSTANT R25, desc[UR16][R12.64] ;  /* 0x000000100c197981 */ /* 0x000124000c1e9500 */
[----:B------:R-:W-:-:S02]  /*8d30*/  IMAD.WIDE R16, R29, 0x2, R2 ;  /* 0x000000021d107825 */ /* 0x000fc400078e0202 */
[----:B------:R0:W4:Y:S02]  /*8d40*/  LDG.E.U16.CONSTANT R28, desc[UR16][R14.64] ;  /* 0x000000100e1c7981 */ /* 0x000124000c1e9500 */
[----:B-1----:R-:W-:Y:S02]  /*8d50*/  IMAD.WIDE R26, R29, 0x2, R4 ;  /* 0x000000021d1a7825 */ /* 0x002fe400078e0204 */
[----:B------:R-:W4:Y:S02]  /*8d60*/  LDG.E.U16.CONSTANT R10, desc[UR16][R10.64] ;  /* 0x000000100a0a7981 */ /* 0x000f24000c1e9500 */
[C---:B------:R-:W-:Y:S02]  /*8d70*/  IMAD.WIDE R8, R31.reuse, 0x2, R2 ;  /* 0x000000021f087825 */ /* 0x040fe400078e0202 */
[----:B------:R-:W4:Y:S02]  /*8d80*/  LDG.E.U16.CONSTANT R16, desc[UR16][R16.64] ;  /* 0x0000001010107981 */ /* 0x000f24000c1e9500 */
[----:B0-----:R-:W-:-:S02]  /*8d90*/  IMAD.WIDE R12, R31, 0x2, R4 ;  /* 0x000000021f0c7825 */ /* 0x001fc400078e0204 */
[----:B------:R-:W4:Y:S04]  /*8da0*/  LDG.E.U16.CONSTANT R26, desc[UR16][R26.64] ;  /* 0x000000101a1a7981 */ /* 0x000f28000c1e9500 */
[----:B------:R0:W4:Y:S04]  /*8db0*/  LDG.E.U16.CONSTANT R8, desc[UR16][R8.64] ;  /* 0x0000001008087981 */ /* 0x000128000c1e9500 */
[----:B------:R1:W4:Y:S01]  /*8dc0*/  LDG.E.U16.CONSTANT R12, desc[UR16][R12.64] ;  /* 0x000000100c0c7981 */ /* 0x000322000c1e9500 */
[----:B------:R-:W-:Y:S01]  /*8dd0*/  MOV R15, UR11 ;  /* 0x0000000b000f7c02 */ /* 0x000fe20008000f00 */
[----:B------:R-:W-:-:S04]  /*8de0*/  IMAD.U32 R14, RZ, RZ, UR10 ;  /* 0x0000000aff0e7e24 */ /* 0x000fc8000f8e00ff */
[----:B------:R-:W-:-:S04]  /*8df0*/  IMAD.WIDE R14, R7, 0x2, R14 ;  /* 0x00000002070e7825 */ /* 0x000fc800078e020e */
[----:B--2---:R-:W-:-:S04]  /*8e00*/  IMAD.U32 R20, R20, 0x10000, RZ ;  /* 0x0001000014147824 */ /* 0x004fc800078e00ff */
[----:B------:R-:W-:-:S04]  /*8e10*/  FADD R20, R20, -UR13 ;  /* 0x8000000d14147e21 */ /* 0x000fc80008000000 */
[----:B------:R-:W-:Y:S01]  /*8e20*/  FMUL R20, R20, UR12 ;  /* 0x0000000c14147c20 */ /* 0x000fe20008400000 */
[----:B---3--:R-:W-:-:S05]  /*8e30*/  SHF.L.U32 R24, R24, 0x10, RZ ;  /* 0x0000001018187819 */ /* 0x008fca00000006ff */
[----:B------:R-:W-:Y:S01]  /*8e40*/  FADD R24, R24, -UR13 ;  /* 0x8000000d18187e21 */ /* 0x000fe20008000000 */
[----:B-----5:R-:W-:-:S03]  /*8e50*/  SHF.L.U32 R22, R22, 0x10, RZ ;  /* 0x0000001016167819 */ /* 0x020fc600000006ff */
[----:B------:R-:W-:Y:S01]  /*8e60*/  FMUL R24, R24, UR12 ;  /* 0x0000000c18187c20 */ /* 0x000fe20008400000 */
[----:B----4-:R-:W-:Y:S01]  /*8e70*/  SHF.L.U32 R23, R23, 0x10, RZ ;  /* 0x0000001017177819 */ /* 0x010fe200000006ff */
[----:B------:R-:W-:Y:S01]  /*8e80*/  FADD R22, R22, -UR13 ;  /* 0x8000000d16167e21 */ /* 0x000fe20008000000 */
[----:B------:R-:W-:Y:S01]  /*8e90*/  IMAD.U32 R25, R25, 0x10000, RZ ;  /* 0x0001000019197824 */ /* 0x000fe200078e00ff */
[----:B0-----:R-:W-:Y:S02]  /*8ea0*/  SHF.L.U32 R9, R21, 0x10, RZ ;  /* 0x0000001015097819 */ /* 0x001fe400000006ff */
[----:B------:R-:W-:Y:S01]  /*8eb0*/  SHF.L.U32 R28, R28, 0x10, RZ ;  /* 0x000000101c1c7819 */ /* 0x000fe200000006ff */
[----:B------:R-:W-:Y:S01]  /*8ec0*/  FMUL R20, R20, R23 ;  /* 0x0000001714147220 */ /* 0x000fe20000400000 */
[----:B------:R-:W-:Y:S01]  /*8ed0*/  FMUL R25, R24, R25 ;  /* 0x0000001918197220 */ /* 0x000fe20000400000 */
[----:B------:R-:W-:Y:S01]  /*8ee0*/  FMUL R22, R22, UR12 ;  /* 0x0000000c16167c20 */ /* 0x000fe20008400000 */
[----:B------:R-:W-:Y:S01]  /*8ef0*/  SHF.L.U32 R10, R10, 0x10, RZ ;  /* 0x000000100a0a7819 */ /* 0x000fe200000006ff */
[----:B------:R-:W-:Y:S01]  /*8f00*/  FADD R28, R28, -UR13 ;  /* 0x8000000d1c1c7e21 */ /* 0x000fe20008000000 */
[----:B------:R-:W-:-:S02]  /*8f10*/  IMAD.U32 R11, R16, 0x10000, RZ ;  /* 0x00010000100b7824 */ /* 0x000fc400078e00ff */
[----:B------:R-:W-:Y:S01]  /*8f20*/  FADD R9, R9, R20 ;  /* 0x0000001409097221 */ /* 0x000fe20000000000 */
[----:B------:R-:W-:Y:S01]  /*8f30*/  FADD R7, R10, R25 ;  /* 0x000000190a077221 */ /* 0x000fe20000000000 */
[----:B------:R-:W-:Y:S01]  /*8f40*/  SHF.L.U32 R26, R26, 0x10, RZ ;  /* 0x000000101a1a7819 */ /* 0x000fe200000006ff */
[----:B------:R-:W-:Y:S01]  /*8f50*/  FMUL R11, R22, R11 ;  /* 0x0000000b160b7220 */ /* 0x000fe20000400000 */
[----:B------:R-:W-:Y:S01]  /*8f60*/  IADD3 R10, P0, PT, R14, UR7, RZ ;  /* 0x000000070e0a7c10 */ /* 0x000fe2000ff1e0ff */
[----:B------:R-:W-:Y:S01]  /*8f70*/  FMUL R28, R28, UR12 ;  /* 0x0000000c1c1c7c20 */ /* 0x000fe20008400000 */
[----:B-1----:R-:W-:Y:S02]  /*8f80*/  IMAD.U32 R13, R8, 0x10000, RZ ;  /* 0x00010000080d7824 */ /* 0x002fe400078e00ff */
[----:B------:R-:W-:Y:S01]  /*8f90*/  FADD R26, R26, R11 ;  /* 0x0000000b1a1a7221 */ /* 0x000fe20000000000 */
[----:B------:R-:W-:Y:S02]  /*8fa0*/  F2FP.BF16.F32.PACK_AB R9, RZ, R9 ;  /* 0x00000009ff09723e */ /* 0x000fe400000010ff */
[----:B------:R-:W-:Y:S01]  /*8fb0*/  SHF.L.U32 R12, R12, 0x10, RZ ;  /* 0x000000100c0c7819 */ /* 0x000fe200000006ff */
[----:B------:R-:W-:Y:S01]  /*8fc0*/  FMUL R13, R28, R13 ;  /* 0x0000000d1c0d7220 */ /* 0x000fe20000400000 */
[----:B------:R-:W-:-:S02]  /*8fd0*/  IADD3.X R11, PT, PT, RZ, R15, RZ, P0, !PT ;  /* 0x0000000fff0b7210 */ /* 0x000fc400007fe4ff */
[----:B------:R-:W-:Y:S01]  /*8fe0*/  IADD3 R8, P0, PT, R10, UR7, RZ ;  /* 0x000000070a087c10 */ /* 0x000fe2000ff1e0ff */
[----:B------:R0:W-:Y:S01]  /*8ff0*/  STG.E.U16 desc[UR16][R14.64], R9 ;  /* 0x000000090e007986 */ /* 0x0001e2000c101510 */
[----:B------:R-:W-:Y:S01]  /*9000*/  FADD R13, R12, R13 ;  /* 0x0000000d0c0d7221 */ /* 0x000fe20000000000 */
[----:B------:R-:W-:Y:S02]  /*9010*/  F2FP.BF16.F32.PACK_AB R7, RZ, R7 ;  /* 0x00000007ff07723e */ /* 0x000fe400000010ff */
[----:B------:R-:W-:Y:S02]  /*9020*/  F2FP.BF16.F32.PACK_AB R26, RZ, R26 ;  /* 0x0000001aff1a723e */ /* 0x000fe400000010ff */
[----:B------:R-:W-:Y:S01]  /*9030*/  PRMT R16, R7, 0x7610, R16 ;  /* 0x0000761007107816 */ /* 0x000fe20000000010 */
[----:B0-----:R-:W-:Y:S01]  /*9040*/  IMAD.X R9, RZ, RZ, R11, P0 ;  /* 0x000000ffff097224 */ /* 0x001fe200000e060b */
[----:B------:R-:W-:Y:S02]  /*9050*/  IADD3 R12, P0, PT, R8, UR7, RZ ;  /* 0x00000007080c7c10 */ /* 0x000fe4000ff1e0ff */
[----:B------:R-:W-:-:S02]  /*9060*/  F2FP.BF16.F32.PACK_AB R15, RZ, R13 ;  /* 0x0000000dff0f723e */ /* 0x000fc400000010ff */
[----:B------:R-:W-:Y:S01]  /*9070*/  IADD3.X R13, PT, PT, RZ, R9, RZ, P0, !PT ;  /* 0x00000009ff0d7210 */ /* 0x000fe200007fe4ff */
[----:B------:R1:W-:Y:S01]  /*9080*/  STG.E.U16 desc[UR16][R10.64], R16 ;  /* 0x000000100a007986 */ /* 0x0003e2000c101510 */
[----:B------:R-:W-:-:S03]  /*9090*/  IADD3 R7, PT, PT, R19, UR15, RZ ;  /* 0x0000000f13077c10 */ /* 0x000fc6000fffe0ff */
[----:B------:R1:W-:Y:S04]  /*90a0*/  STG.E.U16 desc[UR16][R8.64], R26 ;  /* 0x0000001a08007986 */ /* 0x0003e8000c101510 */
[----:B------:R1:W-:Y:S01]  /*90b0*/  STG.E.U16 desc[UR16][R12.64], R15 ;  /* 0x0000000f0c007986 */ /* 0x0003e2000c101510 */
[----:B------:R-:W-:-:S13]  /*90c0*/  ISETP.GE.AND P0, PT, R7, UR6, PT ;  /* 0x0000000607007c0c */ /* 0x000fda000bf06270 */
[----:B-1----:R-:W-:Y:S05]  /*90d0*/  @!P0 BRA `(.L_x_49) ;  /* 0xfffffff4009c8947 */ /* 0x002fea000383ffff */
[----:B------:R-:W-:Y:S05]  /*90e0*/  EXIT ;  /* 0x000000000000794d */ /* 0x000fea0003800000 */
.L_x_50:
[----:B------:R-:W-:-:S00]  /*90f0*/  BRA `(.L_x_50) ;  /* 0xfffffffc00fc7947 */ /* 0x000fc0000383ffff */
[----:B------:R-:W-:-:S00]  /*9100*/  NOP ;  /* 0x0000000000007918 */ /* 0x000fc00000000000 */
[----:B------:R-:W-:-:S00]  /*9110*/  NOP ;  /* 0x0000000000007918 */ /* 0x000fc00000000000 */
[----:B------:R-:W-:-:S00]  /*9120*/  NOP ;  /* 0x0000000000007918 */ /* 0x000fc00000000000 */
[----:B------:R-:W-:-:S00]  /*9130*/  NOP ;  /* 0x0000000000007918 */ /* 0x000fc00000000000 */
[----:B------:R-:W-:-:S00]  /*9140*/  NOP ;  /* 0x0000000000007918 */ /* 0x000fc00000000000 */
[----:B------:R-:W-:-:S00]  /*9150*/  NOP ;  /* 0x0000000000007918 */ /* 0x000fc00000000000 */
[----:B------:R-:W-:-:S00]  /*9160*/  NOP ;  /* 0x0000000000007918 */ /* 0x000fc00000000000 */
[----:B------:R-:W-:-:S00]  /*9170*/  NOP ;  /* 0x0000000000007918 */ /* 0x000fc00000000000 */
.L_x_51:


//--------------------- .nv.shared._Z19GroupNormKernelBF16P13__nv_bfloat16PKS_S2_S2_iiiif --------------------------
	.section	.nv.shared._Z19GroupNormKernelBF16P13__nv_bfloat16PKS_S2_S2_iiiif,"aw",@nobits
	.sectionflags	@""
	.align	4
.nv.shared._Z19GroupNormKernelBF16P13__nv_bfloat16PKS_S2_S2_iiiif:
	.zero		1032


//--------------------- .nv.shared.reserved.0     --------------------------
	.section	.nv.shared.reserved.0,"aw",@nobits
	.weak		__nv_reservedSMEM_offset_0_alias
	.size		__nv_reservedSMEM_offset_0_alias, 0, 64
	.other		__nv_reservedSMEM_offset_0_alias,@"STO_CUDA_RESERVED_SHARED STV_DEFAULT"
__nv_reservedSMEM_offset_0_alias:
	.zero		0
	.zero		64


//--------------------- .nv.constant0._Z19GroupNormKernelBF16P13__nv_bfloat16PKS_S2_S2_iiiif --------------------------
	.section	.nv.constant0._Z19GroupNormKernelBF16P13__nv_bfloat16PKS_S2_S2_iiiif,"a",@progbits
	.sectionflags	@""
	.align	4
.nv.constant0._Z19GroupNormKernelBF16P13__nv_bfloat16PKS_S2_S2_iiiif:
	.zero		948


//--------------------- SYMBOLS --------------------------

	.type		.nv.reservedSmem.offset0,@object
	.size		.nv.reservedSmem.offset0,0x4
	.type		.nv.reservedSmem.cap,@object
	.size		.nv.reservedSmem.cap,0x4
